# CuTe-DSL kernel — source=cudnn_frontend_dsl family=gemm_amax
# config = {"ab_dtype": "Float4E2M1FN", "sf_vec": 16, "d_dtype": "Float8E4M3FN", "mma_mn": [128, 256], "cluster_mn": [2, 1]}


// ===== COMPILED SASS (sm_100a) =====

	.target	sm_100a

	.elftype	@"ET_EXEC"


//--------------------- .note.nv.tkinfo           --------------------------
	.section	.note.nv.tkinfo,"",@"SHT_NOTE"
	.sectionflags	@"SHF_NOTE_NV_TKINFO"
	.tkinfo
        /*0018*/ 	.word	0x00000081
        /*0030*/ 	.string	""
        /*0030*/ 	.string	"ptxas"
        /*0030*/ 	.string	"Cuda compilation tools, release 12.9, V12.9.83"
        /*0030*/ 	.string	"Build system must define TOOLS_VERSION_EXTENDED"
        /*0030*/ 	.string	"-O 3 -arch sm_100a "



//--------------------- .note.nv.cuver            --------------------------
	.section	.note.nv.cuver,"",@"SHT_NOTE"
	.sectionflags	@"SHF_NOTE_NV_CUVER"
        /*0018*/ 	.short	0x0001
        /*001a*/ 	.short	0x0064
        /*001c*/ 	.short	0x0001
        /*001e*/ 	.short	0x0000
        /*0020*/ 	.short	0x0001
        /*0022*/ 	.short	0x0000


//--------------------- .nv.info                  --------------------------
	.section	.nv.info,"",@"SHT_CUDA_INFO"
	.align	4


	//----- nvinfo : EIATTR_REGCOUNT
	.align		4
        /*0000*/ 	.byte	0x04, 0x2f
        /*0002*/ 	.short	(.L_4 - .L_3)
	.align		4
.L_3:
        /*0004*/ 	.word	index@(kernel_cutlass_kernel_cudnngemm_amaxdense_blockscaled_gemm_persistent_amaxSm100BlockScaledPersistentDenseGemmKernel_object_at__TiledMMA_ThrLayoutVMNK11110000_PermutationMNK____MMAAtom_Thr_0)
        /*0008*/ 	.word	0x0000002e


	//----- nvinfo : EIATTR_FRAME_SIZE
	.align		4
.L_4:
        /*000c*/ 	.byte	0x04, 0x11
        /*000e*/ 	.short	(.L_6 - .L_5)
	.align		4
.L_5:
        /*0010*/ 	.word	index@($__internal_2_$__cuda_sm10x_tcgen05_guardrail_trap_unallocated_columns_being_dealloced)
        /*0014*/ 	.word	0x00000000


	//----- nvinfo : EIATTR_FRAME_SIZE
	.align		4
.L_6:
        /*0018*/ 	.byte	0x04, 0x11
        /*001a*/ 	.short	(.L_8 - .L_7)
	.align		4
.L_7:
        /*001c*/ 	.word	index@($__internal_1_$__cuda_sm10x_tcgen05_guardrail_trap_phase_invalid_during_alloc)
        /*0020*/ 	.word	0x00000000


	//----- nvinfo : EIATTR_FRAME_SIZE
	.align		4
.L_8:
        /*0024*/ 	.byte	0x04, 0x11
        /*0026*/ 	.short	(.L_10 - .L_9)
	.align		4
.L_9:
        /*0028*/ 	.word	index@($__internal_0_$__cuda_sm10x_tcgen05_guardrail_trap_col_being_dealloced_not_returned_by_alloc)
        /*002c*/ 	.word	0x00000000


	//----- nvinfo : EIATTR_FRAME_SIZE
	.align		4
.L_10:
        /*0030*/ 	.byte	0x04, 0x11
        /*0032*/ 	.short	(.L_12 - .L_11)
	.align		4
.L_11:
        /*0034*/ 	.word	index@(kernel_cutlass_kernel_cudnngemm_amaxdense_blockscaled_gemm_persistent_amaxSm100BlockScaledPersistentDenseGemmKernel_object_at__TiledMMA_ThrLayoutVMNK11110000_PermutationMNK____MMAAtom_Thr_0)
        /*0038*/ 	.word	0x00000000


	//----- nvinfo : EIATTR_MIN_STACK_SIZE
	.align		4
.L_12:
        /*003c*/ 	.byte	0x04, 0x12
        /*003e*/ 	.short	(.L_14 - .L_13)
	.align		4
.L_13:
        /*0040*/ 	.word	index@(kernel_cutlass_kernel_cudnngemm_amaxdense_blockscaled_gemm_persistent_amaxSm100BlockScaledPersistentDenseGemmKernel_object_at__TiledMMA_ThrLayoutVMNK11110000_PermutationMNK____MMAAtom_Thr_0)
        /*0044*/ 	.word	0x00000000
.L_14:


//--------------------- .nv.info.kernel_cutlass_kernel_cudnngemm_amaxdense_blockscaled_gemm_persistent_amaxSm100BlockScaledPersistentDenseGemmKernel_object_at__TiledMMA_ThrLayoutVMNK11110000_PermutationMNK____MMAAtom_Thr_0 --------------------------
	.section	.nv.info.kernel_cutlass_kernel_cudnngemm_amaxdense_blockscaled_gemm_persistent_amaxSm100BlockScaledPersistentDenseGemmKernel_object_at__TiledMMA_ThrLayoutVMNK11110000_PermutationMNK____MMAAtom_Thr_0,"",@"SHT_CUDA_INFO"
	.sectionflags	@""
	.align	4


	//----- nvinfo : EIATTR_CUDA_API_VERSION
	.align		4
        /*0000*/ 	.byte	0x04, 0x37
        /*0002*/ 	.short	(.L_16 - .L_15)
.L_15:
        /*0004*/ 	.word	0x00000081


	//----- nvinfo : EIATTR_KPARAM_INFO
	.align		4
.L_16:
        /*0008*/ 	.byte	0x04, 0x17
        /*000a*/ 	.short	(.L_18 - .L_17)
.L_17:
        /*000c*/ 	.word	0x00000000
        /*0010*/ 	.short	0x000a
        /*0012*/ 	.short	0x02e0
        /*0014*/ 	.byte	0x00, 0xf0, 0x31, 0x00


	//----- nvinfo : EIATTR_KPARAM_INFO
	.align		4
.L_18:
        /*0018*/ 	.byte	0x04, 0x17
        /*001a*/ 	.short	(.L_20 - .L_19)
.L_19:
        /*001c*/ 	.word	0x00000000
        /*0020*/ 	.short	0x0009
        /*0022*/ 	.short	0x02d4
        /*0024*/ 	.byte	0x00, 0xf0, 0x31, 0x00


	//----- nvinfo : EIATTR_KPARAM_INFO
	.align		4
.L_20:
        /*0028*/ 	.byte	0x04, 0x17
        /*002a*/ 	.short	(.L_22 - .L_21)
.L_21:
        /*002c*/ 	.word	0x00000000
        /*0030*/ 	.short	0x0008
        /*0032*/ 	.short	0x02c8
        /*0034*/ 	.byte	0x00, 0xf0, 0x31, 0x00


	//----- nvinfo : EIATTR_KPARAM_INFO
	.align		4
.L_22:
        /*0038*/ 	.byte	0x04, 0x17
        /*003a*/ 	.short	(.L_24 - .L_23)
.L_23:
        /*003c*/ 	.word	0x00000000
        /*0040*/ 	.short	0x0007
        /*0042*/ 	.short	0x02c0
        /*0044*/ 	.byte	0x00, 0xf0, 0x21, 0x00


	//----- nvinfo : EIATTR_KPARAM_INFO
	.align		4
.L_24:
        /*0048*/ 	.byte	0x04, 0x17
        /*004a*/ 	.short	(.L_26 - .L_25)
.L_25:
        /*004c*/ 	.word	0x00000000
        /*0050*/ 	.short	0x0006
        /*0052*/ 	.short	0x0240
        /*0054*/ 	.byte	0x00, 0xf0, 0x01, 0x02


	//----- nvinfo : EIATTR_KPARAM_INFO
	.align		4
.L_26:
        /*0058*/ 	.byte	0x04, 0x17
        /*005a*/ 	.short	(.L_28 - .L_27)
.L_27:
        /*005c*/ 	.word	0x00000000
        /*0060*/ 	.short	0x0005
        /*0062*/ 	.short	0x01c0
        /*0064*/ 	.byte	0x00, 0xf0, 0x01, 0x02


	//----- nvinfo : EIATTR_KPARAM_INFO
	.align		4
.L_28:
        /*0068*/ 	.byte	0x04, 0x17
        /*006a*/ 	.short	(.L_30 - .L_29)
.L_29:
        /*006c*/ 	.word	0x00000000
        /*0070*/ 	.short	0x0004
        /*0072*/ 	.short	0x0140
        /*0074*/ 	.byte	0x00, 0xf0, 0x01, 0x02


	//----- nvinfo : EIATTR_KPARAM_INFO
	.align		4
.L_30:
        /*0078*/ 	.byte	0x04, 0x17
        /*007a*/ 	.short	(.L_32 - .L_31)
.L_31:
        /*007c*/ 	.word	0x00000000
        /*0080*/ 	.short	0x0003
        /*0082*/ 	.short	0x00c0
        /*0084*/ 	.byte	0x00, 0xf0, 0x01, 0x02


	//----- nvinfo : EIATTR_KPARAM_INFO
	.align		4
.L_32:
        /*0088*/ 	.byte	0x04, 0x17
        /*008a*/ 	.short	(.L_34 - .L_33)
.L_33:
        /*008c*/ 	.word	0x00000000
        /*0090*/ 	.short	0x0002
        /*0092*/ 	.short	0x0040
        /*0094*/ 	.byte	0x00, 0xf0, 0x01, 0x02


	//----- nvinfo : EIATTR_KPARAM_INFO
	.align		4
.L_34:
        /*0098*/ 	.byte	0x04, 0x17
        /*009a*/ 	.short	(.L_36 - .L_35)
.L_35:
        /*009c*/ 	.word	0x00000000
        /*00a0*/ 	.short	0x0001
        /*00a2*/ 	.short	0x000c
        /*00a4*/ 	.byte	0x00, 0xf0, 0x31, 0x00


	//----- nvinfo : EIATTR_KPARAM_INFO
	.align		4
.L_36:
        /*00a8*/ 	.byte	0x04, 0x17
        /*00aa*/ 	.short	(.L_38 - .L_37)
.L_37:
        /*00ac*/ 	.word	0x00000000
        /*00b0*/ 	.short	0x0000
        /*00b2*/ 	.short	0x0000
        /*00b4*/ 	.byte	0x00, 0xf0, 0x31, 0x00


	//----- nvinfo : EIATTR_AT_ENTRY_FRAGMENTS
	.align		4
.L_38:
        /*00b8*/ 	.byte	0x04, 0x4f
        /*00ba*/ 	.short	(.L_40 - .L_39)


	//   ....[0]....
.L_39:
        /*00bc*/ 	.word	0x00000004


	//----- nvinfo : EIATTR_RESERVED_SMEM_USED
	.align		4
.L_40:
        /*00c0*/ 	.byte	0x01, 0x41
	.zero		2


	//----- nvinfo : EIATTR_SPARSE_MMA_MASK
	.align		4
        /*00c4*/ 	.byte	0x03, 0x50
        /*00c6*/ 	.short	0x0000


	//----- nvinfo : EIATTR_TCGEN05_1CTA_USED
	.align		4
        /*00c8*/ 	.byte	0x01, 0x51
	.zero		2


	//----- nvinfo : EIATTR_MAXREG_COUNT
	.align		4
        /*00cc*/ 	.byte	0x03, 0x1b
        /*00ce*/ 	.short	0x00ff


	//----- nvinfo : EIATTR_NUM_BARRIERS
	.align		4
        /*00d0*/ 	.byte	0x02, 0x4c
        /*00d2*/ 	.byte	0x04
	.zero		1


	//----- nvinfo : EIATTR_INT_WARP_WIDE_INSTR_OFFSETS
	.align		4
        /*00d4*/ 	.byte	0x04, 0x31
        /*00d6*/ 	.short	(.L_42 - .L_41)


	//   ....[0]....
.L_41:
        /*00d8*/ 	.word	0x00002f80


	//   ....[1]....
        /*00dc*/ 	.word	0x00002fb0


	//----- nvinfo : EIATTR_COOP_GROUP_MASK_REGIDS
	.align		4
.L_42:
        /*00e0*/ 	.byte	0x04, 0x29
        /*00e2*/ 	.short	(.L_44 - .L_43)


	//   ....[0]....
.L_43:
        /*00e4*/ 	.word	0xffffffff


	//   ....[1]....
        /*00e8*/ 	.word	0xffffffff


	//   ....[2]....
        /*00ec*/ 	.word	0xffffffff


	//   ....[3]....
        /*00f0*/ 	.word	0xffffffff


	//   ....[4]....
        /*00f4*/ 	.word	0xffffffff


	//   ....[5]....
        /*00f8*/ 	.word	0xffffffff


	//   ....[6]....
        /*00fc*/ 	.word	0xffffffff


	//   ....[7]....
        /*0100*/ 	.word	0xffffffff


	//----- nvinfo : EIATTR_COOP_GROUP_INSTR_OFFSETS
	.align		4
.L_44:
        /*0104*/ 	.byte	0x04, 0x28
        /*0106*/ 	.short	(.L_46 - .L_45)


	//   ....[0]....
.L_45:
        /*0108*/ 	.word	0x000003f0


	//   ....[1]....
        /*010c*/ 	.word	0x00000560


	//   ....[2]....
        /*0110*/ 	.word	0x00000600


	//   ....[3]....
        /*0114*/ 	.word	0x00001d60


	//   ....[4]....
        /*0118*/ 	.word	0x00002020


	//   ....[5]....
        /*011c*/ 	.word	0x00002a80


	//   ....[6]....
        /*0120*/ 	.word	0x00002e20


	//   ....[7]....
        /*0124*/ 	.word	0x00003060


	//----- nvinfo : EIATTR_VRC_CTA_INIT_COUNT
	.align		4
.L_46:
        /*0128*/ 	.byte	0x02, 0x4a
        /*012a*/ 	.byte	0x80
	.zero		1


	//----- nvinfo : EIATTR_MBARRIER_INSTR_OFFSETS
	.align		4
        /*012c*/ 	.byte	0x04, 0x39
        /*012e*/ 	.short	(.L_48 - .L_47)


	//   ....[0]....
.L_47:
        /*0130*/ 	.word	0x00000320
        /*0134*/ 	.word	0x000000ff
        /*0138*/ 	.word	0x00000000
        /*013c*/ 	.short	0x0100
        /*013e*/ 	.byte	0x04
	.zero		1


	//   ....[1]....
        /*0140*/ 	.word	0x00000330
        /*0144*/ 	.word	0x000000ff
        /*0148*/ 	.word	0x00000008
        /*014c*/ 	.short	0x0100
        /*014e*/ 	.byte	0x04
	.zero		1


	//   ....[2]....
        /*0150*/ 	.word	0x00000340
        /*0154*/ 	.word	0x000000ff
        /*0158*/ 	.word	0x00000010
        /*015c*/ 	.short	0x0100
        /*015e*/ 	.byte	0x04
	.zero		1


	//   ....[3]....
        /*0160*/ 	.word	0x00000350
        /*0164*/ 	.word	0x000000ff
        /*0168*/ 	.word	0x00000018
        /*016c*/ 	.short	0x0100
        /*016e*/ 	.byte	0x04
	.zero		1


	//   ....[4]....
        /*0170*/ 	.word	0x00000360
        /*0174*/ 	.word	0x000000ff
        /*0178*/ 	.word	0x00000020
        /*017c*/ 	.short	0x0100
        /*017e*/ 	.byte	0x04
	.zero		1


	//   ....[5]....
        /*0180*/ 	.word	0x00000370
        /*0184*/ 	.word	0x000000ff
        /*0188*/ 	.word	0x00000028
        /*018c*/ 	.short	0x0100
        /*018e*/ 	.byte	0x04
	.zero		1


	//   ....[6]....
        /*0190*/ 	.word	0x00000380
        /*0194*/ 	.word	0x000000ff
        /*0198*/ 	.word	0x00000030
        /*019c*/ 	.short	0x0100
        /*019e*/ 	.byte	0x04
	.zero		1


	//   ....[7]....
        /*01a0*/ 	.word	0x00000390
        /*01a4*/ 	.word	0x000000ff
        /*01a8*/ 	.word	0x00000038
        /*01ac*/ 	.short	0x0100
        /*01ae*/ 	.byte	0x04
	.zero		1


	//   ....[8]....
        /*01b0*/ 	.word	0x00000500
        /*01b4*/ 	.word	0x000000ff
        /*01b8*/ 	.word	0x00000040
        /*01bc*/ 	.short	0x0100
        /*01be*/ 	.byte	0x08
	.zero		1


	//   ....[9]....
        /*01c0*/ 	.word	0x00000510
        /*01c4*/ 	.word	0x000000ff
        /*01c8*/ 	.word	0x00000048
        /*01cc*/ 	.short	0x0100
        /*01ce*/ 	.byte	0x08
	.zero		1


	//   ....[10]....
        /*01d0*/ 	.word	0x00000a20
        /*01d4*/ 	.word	0x000000ff
        /*01d8*/ 	.word	0x00000020
        /*01dc*/ 	.short	0x010a
        /*01de*/ 	.byte	0x08
	.zero		1


	//   ....[11]....
        /*01e0*/ 	.word	0x00000c90
        /*01e4*/ 	.word	0x000000ff
        /*01e8*/ 	.word	0x00000020
        /*01ec*/ 	.short	0x010a
        /*01ee*/ 	.byte	0x19
	.zero		1


	//   ....[12]....
        /*01f0*/ 	.word	0x00000de0
        /*01f4*/ 	.word	0x000000ff
        /*01f8*/ 	.word	0x00000020
        /*01fc*/ 	.short	0x010a
        /*01fe*/ 	.byte	0x0e
	.zero		1


	//   ....[13]....
        /*0200*/ 	.word	0x00001170
        /*0204*/ 	.word	0x000000ff
        /*0208*/ 	.word	0x00000020
        /*020c*/ 	.short	0x010a
        /*020e*/ 	.byte	0x04
	.zero		1


	//   ....[14]....
        /*0210*/ 	.word	0x000016f0
        /*0214*/ 	.word	0x000000ff
        /*0218*/ 	.word	0x00000000
        /*021c*/ 	.short	0x010a
        /*021e*/ 	.byte	0x06
	.zero		1


	//   ....[15]....
        /*0220*/ 	.word	0x00001700
        /*0224*/ 	.word	0x000000ff
        /*0228*/ 	.word	0x00000048
        /*022c*/ 	.short	0x010a
        /*022e*/ 	.byte	0x31
	.zero		1


	//   ....[16]....
        /*0230*/ 	.word	0x000019f0
        /*0234*/ 	.word	0x000000ff
        /*0238*/ 	.word	0x00000000
        /*023c*/ 	.short	0x010a
        /*023e*/ 	.byte	0x22
	.zero		1


	//   ....[17]....
        /*0240*/ 	.word	0x00001c30
        /*0244*/ 	.word	0x000000ff
        /*0248*/ 	.word	0x00000000
        /*024c*/ 	.short	0x010a
        /*024e*/ 	.byte	0x0c
	.zero		1


	//   ....[18]....
        /*0250*/ 	.word	0x00001cf0
        /*0254*/ 	.word	0x00000009
        /*0258*/ 	.word	0x00000048
        /*025c*/ 	.short	0x010a
        /*025e*/ 	.byte	0xff
	.zero		1


	//   ....[19]....
        /*0260*/ 	.word	0x000025c0
        /*0264*/ 	.word	0x00000005
        /*0268*/ 	.word	0x00000040
        /*026c*/ 	.short	0x010a
        /*026e*/ 	.byte	0xff
	.zero		1


	//   ....[20]....
        /*0270*/ 	.word	0x00002c80
        /*0274*/ 	.word	0x000000ff
        /*0278*/ 	.word	0x00000048
        /*027c*/ 	.short	0x0101
        /*027e*/ 	.byte	0x11
	.zero		1


	//   ....[21]....
        /*0280*/ 	.word	0x000030c0
        /*0284*/ 	.word	0x00000000
        /*0288*/ 	.word	0x00000020
        /*028c*/ 	.short	0x010a
        /*028e*/ 	.byte	0xff
	.zero		1


	//   ....[22]....
        /*0290*/ 	.word	0x00003140
        /*0294*/ 	.word	0x00000000
        /*0298*/ 	.word	0x00000020
        /*029c*/ 	.short	0x010a
        /*029e*/ 	.byte	0xff
	.zero		1


	//   ....[23]....
        /*02a0*/ 	.word	0x000031c0
        /*02a4*/ 	.word	0x00000000
        /*02a8*/ 	.word	0x00000048
        /*02ac*/ 	.short	0x010a
        /*02ae*/ 	.byte	0xff
	.zero		1


	//   ....[24]....
        /*02b0*/ 	.word	0x00003240
        /*02b4*/ 	.word	0x00000000
        /*02b8*/ 	.word	0x00000000
        /*02bc*/ 	.short	0x010a
        /*02be*/ 	.byte	0xff
	.zero		1


	//   ....[25]....
        /*02c0*/ 	.word	0x000032a0
        /*02c4*/ 	.word	0x00000009
        /*02c8*/ 	.word	0x00000048
        /*02cc*/ 	.short	0x010a
        /*02ce*/ 	.byte	0xff
	.zero		1


	//   ....[26]....
        /*02d0*/ 	.word	0x00003310
        /*02d4*/ 	.word	0x00000005
        /*02d8*/ 	.word	0x00000040
        /*02dc*/ 	.short	0x010a
        /*02de*/ 	.byte	0xff
	.zero		1


	//----- nvinfo : EIATTR_NUM_MBARRIERS
	.align		4
.L_48:
        /*02e0*/ 	.byte	0x03, 0x38
        /*02e2*/ 	.short	0x000a


	//----- nvinfo : EIATTR_EXIT_INSTR_OFFSETS
	.align		4
        /*02e4*/ 	.byte	0x04, 0x1c
        /*02e6*/ 	.short	(.L_50 - .L_49)


	//   ....[0]....
.L_49:
        /*02e8*/ 	.word	0x00001d20


	//   ....[1]....
        /*02ec*/ 	.word	0x00003080


	//----- nvinfo : EIATTR_REQNTID
	.align		4
.L_50:
        /*02f0*/ 	.byte	0x04, 0x10
        /*02f2*/ 	.short	(.L_52 - .L_51)
.L_51:
        /*02f4*/ 	.word	0x000000c0
        /*02f8*/ 	.word	0x00000001
        /*02fc*/ 	.word	0x00000001


	//----- nvinfo : EIATTR_CRS_STACK_SIZE
	.align		4
.L_52:
        /*0300*/ 	.byte	0x04, 0x1e
        /*0302*/ 	.short	(.L_54 - .L_53)
.L_53:
        /*0304*/ 	.word	0x00000000


	//----- nvinfo : EIATTR_CBANK_PARAM_SIZE
	.align		4
.L_54:
        /*0308*/ 	.byte	0x03, 0x19
        /*030a*/ 	.short	0x02ec


	//----- nvinfo : EIATTR_PARAM_CBANK
	.align		4
        /*030c*/ 	.byte	0x04, 0x0a
        /*030e*/ 	.short	(.L_56 - .L_55)
	.align		4
.L_55:
        /*0310*/ 	.word	index@(.nv.constant0.kernel_cutlass_kernel_cudnngemm_amaxdense_blockscaled_gemm_persistent_amaxSm100BlockScaledPersistentDenseGemmKernel_object_at__TiledMMA_ThrLayoutVMNK11110000_PermutationMNK____MMAAtom_Thr_0)
        /*0314*/ 	.short	0x0380
        /*0316*/ 	.short	0x02ec


	//----- nvinfo : EIATTR_SW_WAR
	.align		4
.L_56:
        /*0318*/ 	.byte	0x04, 0x36
        /*031a*/ 	.short	(.L_58 - .L_57)
.L_57:
        /*031c*/ 	.word	0x00000008
.L_58:


//--------------------- .nv.compat                --------------------------
	.section	.nv.compat,"",@"SHT_CUDA_COMPAT_INFO"
	.align	4
        /*0000*/ 	.byte	0x02, 0x02, 0x02, 0x00, 0x02, 0x05, 0x05, 0x00, 0x02, 0x03, 0x01, 0x00, 0x02, 0x06, 0x01, 0x00


//--------------------- .nv.callgraph             --------------------------
	.section	.nv.callgraph,"",@"SHT_CUDA_CALLGRAPH"
	.align	4
	.sectionentsize	8
	.align		4
        /*0000*/ 	.word	0x00000000
	.align		4
        /*0004*/ 	.word	0xffffffff
	.align		4
        /*0008*/ 	.word	0x00000000
	.align		4
        /*000c*/ 	.word	0xfffffffe
	.align		4
        /*0010*/ 	.word	0x00000000
	.align		4
        /*0014*/ 	.word	0xfffffffd
	.align		4
        /*0018*/ 	.word	0x00000000
	.align		4
        /*001c*/ 	.word	0xfffffffc


//--------------------- .text.kernel_cutlass_kernel_cudnngemm_amaxdense_blockscaled_gemm_persistent_amaxSm100BlockScaledPersistentDenseGemmKernel_object_at__TiledMMA_ThrLayoutVMNK11110000_PermutationMNK____MMAAtom_Thr_0 --------------------------
	.section	.text.kernel_cutlass_kernel_cudnngemm_amaxdense_blockscaled_gemm_persistent_amaxSm100BlockScaledPersistentDenseGemmKernel_object_at__TiledMMA_ThrLayoutVMNK11110000_PermutationMNK____MMAAtom_Thr_0,"ax",@progbits
	.align	128
        .global         kernel_cutlass_kernel_cudnngemm_amaxdense_blockscaled_gemm_persistent_amaxSm100BlockScaledPersistentDenseGemmKernel_object_at__TiledMMA_ThrLayoutVMNK11110000_PermutationMNK____MMAAtom_Thr_0
        .type           kernel_cutlass_kernel_cudnngemm_amaxdense_blockscaled_gemm_persistent_amaxSm100BlockScaledPersistentDenseGemmKernel_object_at__TiledMMA_ThrLayoutVMNK11110000_PermutationMNK____MMAAtom_Thr_0,@function
        .size           kernel_cutlass_kernel_cudnngemm_amaxdense_blockscaled_gemm_persistent_amaxSm100BlockScaledPersistentDenseGemmKernel_object_at__TiledMMA_ThrLayoutVMNK11110000_PermutationMNK____MMAAtom_Thr_0,(.L_x_56 - kernel_cutlass_kernel_cudnngemm_amaxdense_blockscaled_gemm_persistent_amaxSm100BlockScaledPersistentDenseGemmKernel_object_at__TiledMMA_ThrLayoutVMNK11110000_PermutationMNK____MMAAtom_Thr_0)
        .other          kernel_cutlass_kernel_cudnngemm_amaxdense_blockscaled_gemm_persistent_amaxSm100BlockScaledPersistentDenseGemmKernel_object_at__TiledMMA_ThrLayoutVMNK11110000_PermutationMNK____MMAAtom_Thr_0,@"STO_CUDA_ENTRY STV_DEFAULT"
kernel_cutlass_kernel_cudnngemm_amaxdense_blockscaled_gemm_persistent_amaxSm100BlockScaledPersistentDenseGemmKernel_object_at__TiledMMA_ThrLayoutVMNK11110000_PermutationMNK____MMAAtom_Thr_0:
.text.kernel_cutlass_kernel_cudnngemm_amaxdense_blockscaled_gemm_persistent_amaxSm100BlockScaledPersistentDenseGemmKernel_object_at__TiledMMA_ThrLayoutVMNK11110000_PermutationMNK____MMAAtom_Thr_0:
[----:B------:R-:W1:Y:S01]  /*0000*/  LDC R1, c[0x0][0x37c] ;  /* 0x0000df00ff017b82 */ /* 0x000e620000000800 */
[----:B------:R-:W2:Y:S07]  /*0010*/  S2R R3, SR_TID.X ;  /* 0x0000000000037919 */ /* 0x000eae0000002100 */
[----:B------:R-:W3:Y:S01]  /*0020*/  S2UR UR49, SR_CgaCtaId ;  /* 0x00000000003179c3 */ /* 0x000ee20000008800 */
[----:B------:R-:W4:Y:S01]  /*0030*/  LDCU.U8 UR6, c[0x0][0x382] ;  /* 0x00007040ff0677ac */ /* 0x000f220008000000 */
[----:B------:R-:W5:Y:S01]  /*0040*/  LDCU.U8 UR7, c[0x0][0x381] ;  /* 0x00007020ff0777ac */ /* 0x000f620008000000 */
[----:B------:R-:W2:Y:S01]  /*0050*/  LDCU UR8, c[0x0][0x36c] ;  /* 0x00006d80ff0877ac */ /* 0x000ea20008000800 */
[----:B------:R-:W-:Y:S01]  /*0060*/  UMOV UR77, 0x1 ;  /* 0x00000001004d7882 */ /* 0x000fe20000000000 */
[----:B----4-:R-:W-:-:S02]  /*0070*/  ULOP3.LUT UR6, UR6, 0x1, URZ, 0xc0, !UPT ;  /* 0x0000000106067892 */ /* 0x010fc4000f8ec0ff */
[----:B-----5:R-:W-:Y:S02]  /*0080*/  ULOP3.LUT UR7, UR7, 0x1, URZ, 0xc0, !UPT ;  /* 0x0000000107077892 */ /* 0x020fe4000f8ec0ff */
[----:B---3--:R-:W-:Y:S02]  /*0090*/  ULEA.HI UR4, UR49, UR49, URZ, 0x1 ;  /* 0x0000003131047291 */ /* 0x008fe4000f8f08ff */
[----:B--2---:R-:W-:Y:S02]  /*00a0*/  UISETP.EQ.U32.AND UP3, UPT, UR8, 0x1, UPT ;  /* 0x000000010800788c */ /* 0x004fe4000bf62070 */
[----:B------:R-:W-:Y:S01]  /*00b0*/  ULOP3.LUT UR4, UR4, 0xfffffffe, URZ, 0xc0, !UPT ;  /* 0xfffffffe04047892 */ /* 0x000fe2000f8ec0ff */
[----:B------:R-:W-:Y:S01]  /*00c0*/  SHF.R.U32.HI R5, RZ, 0x5, R3 ;  /* 0x00000005ff057819 */ /* 0x000fe20000011603 */
[----:B------:R-:W-:Y:S02]  /*00d0*/  UISETP.NE.U32.AND UP6, UPT, UR6, 0x1, UPT ;  /* 0x000000010600788c */ /* 0x000fe4000bfc5070 */
[----:B------:R-:W-:Y:S01]  /*00e0*/  UIADD3 UR60, UPT, UPT, -UR4, UR49, URZ ;  /* 0x00000031043c7290 */ /* 0x000fe2000fffe1ff */
[C---:B------:R-:W-:Y:S01]  /*00f0*/  R2UR UR5, R5.reuse ;  /* 0x00000000050572ca */ /* 0x040fe200000e0000 */
[----:B------:R-:W-:Y:S01]  /*0100*/  UISETP.NE.U32.AND UP5, UPT, UR7, 0x1, UPT ;  /* 0x000000010700788c */ /* 0x000fe2000bfa5070 */
[----:B------:R-:W-:Y:S01]  /*0110*/  ISETP.NE.AND P0, PT, R5, 0x5, PT ;  /* 0x000000050500780c */ /* 0x000fe20003f05270 */
[----:B------:R-:W-:-:S10]  /*0120*/  USHF.L.U32 UR77, UR77, UR60, URZ ;  /* 0x0000003c4d4d7299 */ /* 0x000fd400080006ff */
[----:B------:R-:W-:Y:S02]  /*0130*/  UISETP.NE.AND UP4, UPT, UR5, URZ, UPT ;  /* 0x000000ff0500728c */ /* 0x000fe4000bf85270 */
[----:B-1----:R-:W-:Y:S09]  /*0140*/  @P0 BRA `(.L_x_0) ;  /* 0x0000000000440947 */ /* 0x002ff20003800000 */
[----:B------:R-:W1:Y:S02]  /*0150*/  LDCU.64 UR4, c[0x0][0x348] ;  /* 0x00006900ff0477ac */ /* 0x000e640008000a00 */
[----:B-1----:R-:W-:Y:S02]  /*0160*/  UIADD3 UR12, UP1, UPT, UR4, 0x40, URZ ;  /* 0x00000040040c7890 */ /* 0x002fe4000ff3e0ff */
[----:B------:R-:W-:Y:S02]  /*0170*/  UIADD3 UR10, UP0, UPT, UR4, 0xc0, URZ ;  /* 0x000000c0040a7890 */ /* 0x000fe4000ff1e0ff */
[----:B------:R-:W-:Y:S02]  /*0180*/  UIADD3 UR8, UP2, UPT, UR4, 0x140, URZ ;  /* 0x0000014004087890 */ /* 0x000fe4000ff5e0ff */
[----:B------:R-:W-:Y:S02]  /*0190*/  UIADD3.X UR13, UPT, UPT, URZ, UR5, URZ, UP1, !UPT ;  /* 0x00000005ff0d7290 */ /* 0x000fe40008ffe4ff */
[----:B------:R-:W-:-:S02]  /*01a0*/  UIADD3 UR6, UP1, UPT, UR4, 0x1c0, URZ ;  /* 0x000001c004067890 */ /* 0x000fc4000ff3e0ff */
[----:B------:R-:W-:Y:S02]  /*01b0*/  UIADD3.X UR11, UPT, UPT, URZ, UR5, URZ, UP0, !UPT ;  /* 0x00000005ff0b7290 */ /* 0x000fe400087fe4ff */
[----:B------:R-:W-:Y:S02]  /*01c0*/  UIADD3 UR4, UP0, UPT, UR4, 0x240, URZ ;  /* 0x0000024004047890 */ /* 0x000fe4000ff1e0ff */
[----:B------:R-:W-:Y:S01]  /*01d0*/  UIADD3.X UR9, UPT, UPT, URZ, UR5, URZ, UP2, !UPT ;  /* 0x00000005ff097290 */ /* 0x000fe200097fe4ff */
[----:B------:R1:W-:Y:S01]  /*01e0*/  UTMACCTL.PF [UR12] ;  /* 0x000000000c0079b9 */ /* 0x0003e20008040000 */
[----:B------:R-:W-:-:S03]  /*01f0*/  UIADD3.X UR7, UPT, UPT, URZ, UR5, URZ, UP1, !UPT ;  /* 0x00000005ff077290 */ /* 0x000fc60008ffe4ff */
[----:B------:R1:W-:Y:S01]  /*0200*/  UTMACCTL.PF [UR10] ;  /* 0x000000000a0079b9 */ /* 0x0003e20008040000 */
[----:B------:R-:W-:-:S03]  /*0210*/  UIADD3.X UR5, UPT, UPT, URZ, UR5, URZ, UP0, !UPT ;  /* 0x00000005ff057290 */ /* 0x000fc600087fe4ff */
[----:B------:R1:W-:Y:S02]  /*0220*/  UTMACCTL.PF [UR8] ;  /* 0x00000000080079b9 */ /* 0x0003e40008040000 */
[----:B------:R1:W-:Y:S04]  /*0230*/  UTMACCTL.PF [UR6] ;  /* 0x00000000060079b9 */ /* 0x0003e80008040000 */
[----:B------:R1:W-:Y:S02]  /*0240*/  UTMACCTL.PF [UR4] ;  /* 0x00000000040079b9 */ /* 0x0003e40008040000 */
[----:B-1----:R-:W-:Y:S01]  /*0250*/  NOP ;  /* 0x0000000000007918 */ /* 0x002fe20000000000 */
.L_x_0:
[----:B------:R-:W-:Y:S05]  /*0260*/  BRA.U UP4, `(.L_x_1) ;  /* 0x0000000104507547 */ /* 0x000fea000b800000 */
[----:B------:R-:W-:Y:S01]  /*0270*/  UMOV UR4, 0x400 ;  /* 0x0000040000047882 */ /* 0x000fe20000000000 */
[----:B------:R-:W-:Y:S01]  /*0280*/  UMOV UR8, 0x1 ;  /* 0x0000000100087882 */ /* 0x000fe20000000000 */
[----:B------:R-:W-:Y:S02]  /*0290*/  ULEA UR4, UR49, UR4, 0x18 ;  /* 0x0000000431047291 */ /* 0x000fe4000f8ec0ff */
[----:B------:R-:W-:-:S04]  /*02a0*/  UIADD3 UR8, UPT, UPT, -UR8, 0x100000, URZ ;  /* 0x0010000008087890 */ /* 0x000fc8000fffe1ff */
[----:B------:R-:W-:Y:S02]  /*02b0*/  USHF.L.U32 UR9, UR8, 0xb, URZ ;  /* 0x0000000b08097899 */ /* 0x000fe400080006ff */
[----:B------:R-:W-:Y:S01]  /*02c0*/  USHF.L.U32 UR8, UR8, 0x1, URZ ;  /* 0x0000000108087899 */ /* 0x000fe200080006ff */
[----:B------:R-:W-:Y:S02]  /*02d0*/  UMOV UR6, 0x2 ;  /* 0x0000000200067882 */ /* 0x000fe40000000000 */
[----:B------:R-:W-:-:S04]  /*02e0*/  UIADD3 UR6, UPT, UPT, -UR6, 0x100000, URZ ;  /* 0x0010000006067890 */ /* 0x000fc8000fffe1ff */
[----:B------:R-:W-:Y:S02]  /*02f0*/  USHF.L.U32 UR7, UR6, 0xb, URZ ;  /* 0x0000000b06077899 */ /* 0x000fe400080006ff */
[----:B------:R-:W-:Y:S01]  /*0300*/  USHF.L.U32 UR6, UR6, 0x1, URZ ;  /* 0x0000000106067899 */ /* 0x000fe200080006ff */
[----:B------:R-:W1:Y:S02]  /*0310*/  FENCE.VIEW.ASYNC.S ;  /* 0x00000000000073c6 */ /* 0x000e640000000000 */
[----:B-1----:R1:W2:Y:S01]  /*0320*/  SYNCS.EXCH.64 URZ, [UR4], UR8 ;  /* 0x0000000804ff75b2 */ /* 0x0022a20008000100 */
[----:B------:R1:W3:Y:S01]  /*0330*/  SYNCS.EXCH.64 URZ, [UR4+0x8], UR8 ;  /* 0x0000080804ff75b2 */ /* 0x0002e20008000100 */
[----:B------:R1:W4:Y:S01]  /*0340*/  SYNCS.EXCH.64 URZ, [UR4+0x10], UR8 ;  /* 0x0000100804ff75b2 */ /* 0x0003220008000100 */
[----:B------:R1:W5:Y:S06]  /*0350*/  SYNCS.EXCH.64 URZ, [UR4+0x18], UR8 ;  /* 0x0000180804ff75b2 */ /* 0x00036c0008000100 */
[----:B------:R1:W1:Y:S01]  /*0360*/  SYNCS.EXCH.64 URZ, [UR4+0x20], UR6 ;  /* 0x0000200604ff75b2 */ /* 0x0002620008000100 */
[----:B------:R1:W1:Y:S01]  /*0370*/  SYNCS.EXCH.64 URZ, [UR4+0x28], UR6 ;  /* 0x0000280604ff75b2 */ /* 0x0002620008000100 */
[----:B------:R1:W1:Y:S01]  /*0380*/  SYNCS.EXCH.64 URZ, [UR4+0x30], UR6 ;  /* 0x0000300604ff75b2 */ /* 0x0002620008000100 */
[----:B------:R1:W1:Y:S01]  /*0390*/  SYNCS.EXCH.64 URZ, [UR4+0x38], UR6 ;  /* 0x0000380604ff75b2 */ /* 0x0002620008000100 */
[----:B------:R-:W-:Y:S01]  /*03a0*/  NOP ;  /* 0x0000000000007918 */ /* 0x000fe20000000000 */
.L_x_1:
[----:B------:R-:W-:Y:S01]  /*03b0*/  NOP ;  /* 0x0000000000007918 */ /* 0x000fe20000000000 */
[----:B------:R-:W-:Y:S05]  /*03c0*/  BRA.U !UP3, `(.L_x_2) ;  /* 0x000000010b087547 */ /* 0x000fea000b800000 */
[----:B-12345:R-:W-:Y:S01]  /*03d0*/  UCGABAR_ARV ;  /* 0x00000000000079c7 */ /* 0x03efe20008000000 */
[----:B------:R-:W-:Y:S05]  /*03e0*/  BRA `(.L_x_3) ;  /* 0x0000000000047947 */ /* 0x000fea0003800000 */
.L_x_2:
[----:B-12345:R-:W-:Y:S01]  /*03f0*/  NOP ;  /* 0x0000000000007918 */ /* 0x03efe20000000000 */
.L_x_3:
[----:B------:R-:W-:Y:S05]  /*0400*/  BRA.U !UP3, `(.L_x_4) ;  /* 0x000000010b0c7547 */ /* 0x000fea000b800000 */
[----:B------:R-:W-:Y:S01]  /*0410*/  UCGABAR_WAIT ;  /* 0x0000000000007dc7 */ /* 0x000fe20008000000 */
[----:B------:R-:W-:Y:S01]  /*0420*/  CCTL.IVALL ;  /* 0x00000000ff00798f */ /* 0x000fe20002000000 */
[----:B------:R-:W-:Y:S05]  /*0430*/  BRA `(.L_x_5) ;  /* 0x0000000000047947 */ /* 0x000fea0003800000 */
.L_x_4:
[----:B------:R-:W-:Y:S06]  /*0440*/  BAR.SYNC.DEFER_BLOCKING 0x0 ;  /* 0x0000000000007b1d */ /* 0x000fec0000010000 */
.L_x_5:
[----:B------:R-:W-:Y:S01]  /*0450*/  @!UP4 UMOV UR4, 0x400 ;  /* 0x000004000004c882 */ /* 0x000fe20000000000 */
[----:B------:R-:W-:Y:S01]  /*0460*/  UMOV UR5, 0x1 ;  /* 0x0000000100057882 */ /* 0x000fe20000000000 */
[----:B------:R-:W-:Y:S01]  /*0470*/  UMOV UR6, 0x4 ;  /* 0x0000000400067882 */ /* 0x000fe20000000000 */
[----:B------:R-:W-:Y:S02]  /*0480*/  @!UP4 ULEA UR8, UR49, UR4, 0x18 ;  /* 0x000000043108c291 */ /* 0x000fe4000f8ec0ff */
[----:B------:R-:W-:-:S04]  /*0490*/  @!UP4 UIADD3 UR4, UPT, UPT, -UR5, 0x100000, URZ ;  /* 0x001000000504c890 */ /* 0x000fc8000fffe1ff */
[----:B------:R-:W-:Y:S02]  /*04a0*/  @!UP4 USHF.L.U32 UR5, UR4, 0xb, URZ ;  /* 0x0000000b0405c899 */ /* 0x000fe400080006ff */
[----:B------:R-:W-:Y:S02]  /*04b0*/  @!UP4 USHF.L.U32 UR4, UR4, 0x1, URZ ;  /* 0x000000010404c899 */ /* 0x000fe400080006ff */
[----:B------:R-:W-:-:S04]  /*04c0*/  @!UP4 UIADD3 UR6, UPT, UPT, -UR6, 0x100000, URZ ;  /* 0x001000000606c890 */ /* 0x000fc8000fffe1ff */
[----:B------:R-:W-:Y:S02]  /*04d0*/  @!UP4 USHF.L.U32 UR7, UR6, 0xb, URZ ;  /* 0x0000000b0607c899 */ /* 0x000fe400080006ff */
[----:B------:R-:W-:Y:S01]  /*04e0*/  @!UP4 USHF.L.U32 UR6, UR6, 0x1, URZ ;  /* 0x000000010606c899 */ /* 0x000fe200080006ff */
[----:B------:R-:W1:Y:S03]  /*04f0*/  FENCE.VIEW.ASYNC.S ;  /* 0x00000000000073c6 */ /* 0x000e660000000000 */
[----:B-1----:R1:W2:Y:S08]  /*0500*/  @!UP4 SYNCS.EXCH.64 URZ, [UR8+0x40], UR4 ;  /* 0x0000400408ffc5b2 */ /* 0x0022b00008000100 */
[----:B------:R1:W3:Y:S01]  /*0510*/  @!UP4 SYNCS.EXCH.64 URZ, [UR8+0x48], UR6 ;  /* 0x0000480608ffc5b2 */ /* 0x0002e20008000100 */
[----:B------:R-:W-:Y:S01]  /*0520*/  NOP ;  /* 0x0000000000007918 */ /* 0x000fe20000000000 */
[----:B------:R-:W-:Y:S05]  /*0530*/  BRA.U !UP3, `(.L_x_6) ;  /* 0x000000010b087547 */ /* 0x000fea000b800000 */
[----:B--23--:R-:W-:Y:S01]  /*0540*/  UCGABAR_ARV ;  /* 0x00000000000079c7 */ /* 0x00cfe20008000000 */
[----:B------:R-:W-:Y:S05]  /*0550*/  BRA `(.L_x_7) ;  /* 0x0000000000047947 */ /* 0x000fea0003800000 */
.L_x_6:
[----:B--23--:R-:W-:Y:S01]  /*0560*/  NOP ;  /* 0x0000000000007918 */ /* 0x00cfe20000000000 */
.L_x_7:
[----:B------:R-:W-:Y:S05]  /*0570*/  BRA.U !UP3, `(.L_x_8) ;  /* 0x000000010b0c7547 */ /* 0x000fea000b800000 */
[----:B------:R-:W-:Y:S01]  /*0580*/  UCGABAR_WAIT ;  /* 0x0000000000007dc7 */ /* 0x000fe20008000000 */
[----:B------:R-:W-:Y:S01]  /*0590*/  CCTL.IVALL ;  /* 0x00000000ff00798f */ /* 0x000fe20002000000 */
[----:B------:R-:W-:Y:S05]  /*05a0*/  BRA `(.L_x_9) ;  /* 0x0000000000047947 */ /* 0x000fea0003800000 */
.L_x_8:
[----:B------:R-:W-:Y:S06]  /*05b0*/  BAR.SYNC.DEFER_BLOCKING 0x0 ;  /* 0x0000000000007b1d */ /* 0x000fec0000010000 */
.L_x_9:
[----:B------:R-:W-:Y:S01]  /*05c0*/  NOP ;  /* 0x0000000000007918 */ /* 0x000fe20000000000 */
[----:B------:R-:W-:Y:S05]  /*05d0*/  BRA.U !UP3, `(.L_x_10) ;  /* 0x000000010b087547 */ /* 0x000fea000b800000 */
[----:B------:R-:W-:Y:S01]  /*05e0*/  UCGABAR_ARV ;  /* 0x00000000000079c7 */ /* 0x000fe20008000000 */
[----:B------:R-:W-:Y:S05]  /*05f0*/  BRA `(.L_x_11) ;  /* 0x0000000000047947 */ /* 0x000fea0003800000 */
.L_x_10:
[----:B------:R-:W-:Y:S01]  /*0600*/  NOP ;  /* 0x0000000000007918 */ /* 0x000fe20000000000 */
.L_x_11:
[----:B------:R-:W-:Y:S05]  /*0610*/  BRA.U !UP3, `(.L_x_12) ;  /* 0x000000010b0c7547 */ /* 0x000fea000b800000 */
[----:B------:R-:W-:Y:S01]  /*0620*/  UCGABAR_WAIT ;  /* 0x0000000000007dc7 */ /* 0x000fe20008000000 */
[----:B------:R-:W-:Y:S01]  /*0630*/  CCTL.IVALL ;  /* 0x00000000ff00798f */ /* 0x000fe20002000000 */
[----:B------:R-:W-:Y:S05]  /*0640*/  BRA `(.L_x_13) ;  /* 0x0000000000047947 */ /* 0x000fea0003800000 */
.L_x_12:
[----:B------:R-:W-:Y:S06]  /*0650*/  BAR.SYNC.DEFER_BLOCKING 0x0 ;  /* 0x0000000000007b1d */ /* 0x000fec0000010000 */
.L_x_13:
[----:B------:R-:W-:Y:S05]  /*0660*/  @P0 BRA `(.L_x_14) ;  /* 0x0000000800d40947 */ /* 0x000fea0003800000 */
[----:B------:R-:W2:Y:S01]  /*0670*/  S2UR UR21, SR_CTAID.Z ;  /* 0x00000000001579c3 */ /* 0x000ea20000002700 */
[----:B-1----:R-:W-:Y:S01]  /*0680*/  UMOV UR7, 0x1 ;  /* 0x0000000100077882 */ /* 0x002fe20000000000 */
[----:B------:R-:W-:Y:S01]  /*0690*/  UMOV UR4, URZ ;  /* 0x000000ff00047c82 */ /* 0x000fe20008000000 */
[----:B--2---:R-:W-:-:S09]  /*06a0*/  UISETP.GT.U32.AND UP0, UPT, UR21, 0xff, UPT ;  /* 0x000000ff1500788c */ /* 0x004fd2000bf04070 */
[----:B------:R-:W-:Y:S05]  /*06b0*/  BRA.U UP0, `(.L_x_15) ;  /* 0x0000000900647547 */ /* 0x000fea000b800000 */
[----:B------:R-:W1:Y:S01]  /*06c0*/  LDCU.64 UR6, c[0x0][0x648] ;  /* 0x0000c900ff0677ac */ /* 0x000e620008000a00 */
[----:B------:R-:W2:Y:S01]  /*06d0*/  S2UR UR13, SR_CgaCtaId ;  /* 0x00000000000d79c3 */ /* 0x000ea20000008800 */
[----:B------:R-:W3:Y:S01]  /*06e0*/  LDCU.U8 UR9, c[0x0][0x650] ;  /* 0x0000ca00ff0977ac */ /* 0x000ee20008000000 */
[----:B------:R-:W4:Y:S06]  /*06f0*/  LDCU.U8 UR8, c[0x0][0x651] ;  /* 0x0000ca20ff0877ac */ /* 0x000f2c0008000000 */
[----:B------:R-:W5:Y:S01]  /*0700*/  S2UR UR41, SR_CTAID.X ;  /* 0x00000000002979c3 */ /* 0x000f620000002500 */
[----:B------:R-:W2:Y:S01]  /*0710*/  LDCU.U8 UR12, c[0x0][0x65c] ;  /* 0x0000cb80ff0c77ac */ /* 0x000ea20008000000 */
[----:B------:R-:W2:Y:S01]  /*0720*/  LDCU.64 UR10, c[0x0][0x660] ;  /* 0x0000cc00ff0a77ac */ /* 0x000ea20008000a00 */
[----:B-1----:R-:W-:Y:S01]  /*0730*/  UIMAD.WIDE.U32 UR4, UR21, UR7, URZ ;  /* 0x00000007150472a5 */ /* 0x002fe2000f8e00ff */
[----:B------:R-:W1:Y:S03]  /*0740*/  LDCU UR7, c[0x0][0x658] ;  /* 0x0000cb00ff0777ac */ /* 0x000e660008000800 */
[----:B------:R-:W-:Y:S01]  /*0750*/  UIADD3 UR4, UPT, UPT, UR21, -UR5, URZ ;  /* 0x8000000515047290 */ /* 0x000fe2000fffe0ff */
[----:B------:R-:W1:Y:S03]  /*0760*/  LDCU.U8 UR15, c[0x0][0x668] ;  /* 0x0000cd00ff0f77ac */ /* 0x000e660008000000 */
[----:B---3--:R-:W-:Y:S01]  /*0770*/  USHF.R.U32.HI UR4, URZ, UR9, UR4 ;  /* 0x00000009ff047299 */ /* 0x008fe20008011604 */
[----:B------:R-:W3:Y:S03]  /*0780*/  LDCU.U8 UR9, c[0x0][0x65d] ;  /* 0x0000cba0ff0977ac */ /* 0x000ee60008000000 */
[----:B------:R-:W-:Y:S01]  /*0790*/  UIADD3 UR4, UPT, UPT, UR5, UR4, URZ ;  /* 0x0000000405047290 */ /* 0x000fe2000fffe0ff */
[----:B------:R-:W2:Y:S03]  /*07a0*/  LDCU.U8 UR14, c[0x0][0x669] ;  /* 0x0000cd20ff0e77ac */ /* 0x000ea60008000000 */
[----:B----4-:R-:W-:Y:S01]  /*07b0*/  USHF.R.U32.HI UR4, URZ, UR8, UR4 ;  /* 0x00000008ff047299 */ /* 0x010fe20008011604 */
[----:B------:R-:W4:Y:S03]  /*07c0*/  LDCU.64 UR38, c[0x0][0x348] ;  /* 0x00006900ff2677ac */ /* 0x000f260008000a00 */
[----:B------:R-:W-:-:S04]  /*07d0*/  UIADD3 UR4, UPT, UPT, -UR4, URZ, URZ ;  /* 0x000000ff04047290 */ /* 0x000fc8000fffe1ff */
[----:B------:R-:W-:-:S04]  /*07e0*/  UIMAD UR8, UR4, UR6, UR21 ;  /* 0x00000006040872a4 */ /* 0x000fc8000f8e0215 */
[----:B-1----:R-:W-:Y:S01]  /*07f0*/  UIMAD.WIDE.U32 UR4, UR8, UR7, URZ ;  /* 0x00000007080472a5 */ /* 0x002fe2000f8e00ff */
[----:B------:R-:W1:Y:S01]  /*0800*/  LDCU UR7, c[0x0][0x374] ;  /* 0x00006e80ff0777ac */ /* 0x000e620008000800 */
[----:B------:R-:W1:Y:S05]  /*0810*/  LDCU UR6, c[0x0][0x370] ;  /* 0x00006e00ff0677ac */ /* 0x000e6a0008000800 */
[----:B------:R-:W-:Y:S02]  /*0820*/  UMOV UR4, UR5 ;  /* 0x0000000500047c82 */ /* 0x000fe40008000000 */
[----:B------:R-:W-:-:S04]  /*0830*/  UIADD3 UR5, UPT, UPT, UR8, -UR4, URZ ;  /* 0x8000000408057290 */ /* 0x000fc8000fffe0ff */
[----:B--2---:R-:W-:-:S04]  /*0840*/  USHF.R.U32.HI UR5, URZ, UR12, UR5 ;  /* 0x0000000cff057299 */ /* 0x004fc80008011605 */
[----:B------:R-:W-:-:S04]  /*0850*/  UIADD3 UR4, UPT, UPT, UR4, UR5, URZ ;  /* 0x0000000504047290 */ /* 0x000fc8000fffe0ff */
[----:B---3--:R-:W-:-:S04]  /*0860*/  USHF.R.U32.HI UR9, URZ, UR9, UR4 ;  /* 0x00000009ff097299 */ /* 0x008fc80008011604 */
[----:B------:R-:W-:Y:S01]  /*0870*/  UIMAD.WIDE.U32 UR4, UR9, UR11, URZ ;  /* 0x0000000b090472a5 */ /* 0x000fe2000f8e00ff */
[----:B------:R-:W2:Y:S06]  /*0880*/  LDCU UR11, c[0x0][0x654] ;  /* 0x0000ca80ff0b77ac */ /* 0x000eac0008000800 */
[----:B------:R-:W-:Y:S02]  /*0890*/  UMOV UR4, UR5 ;  /* 0x0000000500047c82 */ /* 0x000fe40008000000 */
[----:B------:R-:W-:Y:S02]  /*08a0*/  UIADD3 UR12, UPT, UPT, UR9, -UR4, URZ ;  /* 0x80000004090c7290 */ /* 0x000fe4000fffe0ff */
[----:B------:R-:W3:Y:S02]  /*08b0*/  LDCU UR5, c[0x0][0x378] ;  /* 0x00006f00ff0577ac */ /* 0x000ee40008000800 */
[----:B------:R-:W-:-:S04]  /*08c0*/  USHF.R.U32.HI UR12, URZ, UR15, UR12 ;  /* 0x0000000fff0c7299 */ /* 0x000fc8000801160c */
[----:B------:R-:W-:Y:S02]  /*08d0*/  UIADD3 UR12, UPT, UPT, UR4, UR12, URZ ;  /* 0x0000000c040c7290 */ /* 0x000fe4000fffe0ff */
[----:B-1----:R-:W-:Y:S02]  /*08e0*/  UIMAD UR4, UR7, UR6, URZ ;  /* 0x00000006070472a4 */ /* 0x002fe4000f8e02ff */
[----:B------:R-:W-:Y:S01]  /*08f0*/  USHF.R.U32.HI UR12, URZ, UR14, UR12 ;  /* 0x0000000eff0c7299 */ /* 0x000fe2000801160c */
[----:B------:R-:W-:-:S03]  /*0900*/  UMOV UR7, 0x1 ;  /* 0x0000000100077882 */ /* 0x000fc60000000000 */
[----:B------:R-:W-:Y:S02]  /*0910*/  UIADD3 UR12, UPT, UPT, -UR12, URZ, URZ ;  /* 0x000000ff0c0c7290 */ /* 0x000fe4000fffe1ff */
[----:B---3--:R-:W-:Y:S02]  /*0920*/  UIMAD UR4, UR4, UR5, URZ ;  /* 0x00000005040472a4 */ /* 0x008fe4000f8e02ff */
[----:B------:R-:W-:Y:S02]  /*0930*/  UIMAD UR12, UR12, UR10, UR9 ;  /* 0x0000000a0c0c72a4 */ /* 0x000fe4000f8e0209 */
[----:B------:R-:W-:Y:S02]  /*0940*/  ULEA.HI UR4, UR4, UR4, URZ, 0x1 ;  /* 0x0000000404047291 */ /* 0x000fe4000f8f08ff */
[----:B------:R-:W-:Y:S01]  /*0950*/  UIADD3 UR9, UPT, UPT, -UR9, URZ, URZ ;  /* 0x000000ff09097290 */ /* 0x000fe2000fffe1ff */
[----:B------:R-:W-:Y:S01]  /*0960*/  UMOV UR5, 0x400 ;  /* 0x0000040000057882 */ /* 0x000fe20000000000 */
[----:B------:R-:W-:-:S02]  /*0970*/  USHF.R.S32.HI UR40, URZ, 0x1, UR4 ;  /* 0x00000001ff287899 */ /* 0x000fc40008011404 */
[----:B------:R-:W-:Y:S02]  /*0980*/  ULEA UR5, UR13, UR5, 0x18 ;  /* 0x000000050d057291 */ /* 0x000fe4000f8ec0ff */
[----:B--2---:R-:W-:Y:S01]  /*0990*/  UIMAD UR9, UR9, UR11, UR8 ;  /* 0x0000000b090972a4 */ /* 0x004fe2000f8e0208 */
[----:B----45:R-:W-:-:S11]  /*09a0*/  UMOV UR4, URZ ;  /* 0x000000ff00047c82 */ /* 0x030fd60008000000 */
.L_x_19:
[----:B------:R-:W-:Y:S01]  /*09b0*/  USHF.L.U32 UR6, UR7, 0x1f, URZ ;  /* 0x0000001f07067899 */ /* 0x000fe200080006ff */
[----:B------:R-:W-:Y:S01]  /*09c0*/  HFMA2 R2, -RZ, RZ, 0, -128 ;  /* 0x0000d800ff027431 */ /* 0x000fe200000001ff */
[----:B------:R-:W-:Y:S02]  /*09d0*/  ULEA UR8, UR4, UR5, 0x3 ;  /* 0x0000000504087291 */ /* 0x000fe4000f8e18ff */
[----:B------:R-:W-:Y:S02]  /*09e0*/  UIADD3 UR20, UPT, UPT, UR9, UR9, URZ ;  /* 0x0000000909147290 */ /* 0x000fe4000fffe0ff */
[----:B------:R-:W-:Y:S01]  /*09f0*/  MOV R0, UR6 ;  /* 0x0000000600007c02 */ /* 0x000fe20008000f00 */
[----:B------:R-:W-:Y:S02]  /*0a00*/  ULEA UR31, UR12, UR60, 0x1 ;  /* 0x0000003c0c1f7291 */ /* 0x000fe4000f8e08ff */
[----:B------:R-:W-:Y:S02]  /*0a10*/  UIADD3 UR36, UP3, UPT, UR38, 0x40, URZ ;  /* 0x0000004026247890 */ /* 0x000fe4000ff7e0ff */
[----:B------:R1:W2:Y:S01]  /*0a20*/  SYNCS.PHASECHK.TRANS64.TRYWAIT P2, [UR8+0x20], R0 ;  /* 0x00002000ff0075a7 */ /* 0x0002a20008041108 */
[----:B------:R-:W-:-:S02]  /*0a30*/  UIADD3 UR34, UP2, UPT, UR38, 0xc0, URZ ;  /* 0x000000c026227890 */ /* 0x000fc4000ff5e0ff */
[----:B------:R-:W-:Y:S02]  /*0a40*/  UIADD3 UR32, UP1, UPT, UR38, 0x140, URZ ;  /* 0x0000014026207890 */ /* 0x000fe4000ff3e0ff */
[----:B------:R-:W-:Y:S02]  /*0a50*/  UIADD3 UR22, UP0, UPT, UR38, 0x1c0, URZ ;  /* 0x000001c026167890 */ /* 0x000fe4000ff1e0ff */
[----:B------:R-:W-:Y:S02]  /*0a60*/  ULOP3.LUT UR20, UR20, 0x1, UR41, 0xf8, !UPT ;  /* 0x0000000114147892 */ /* 0x000fe4000f8ef829 */
[----:B------:R-:W-:Y:S02]  /*0a70*/  UIADD3 UR12, UPT, UPT, UR60, UR12, UR12 ;  /* 0x0000000c3c0c7290 */ /* 0x000fe4000fffe00c */
[----:B------:R-:W-:Y:S02]  /*0a80*/  UIADD3.X UR37, UPT, UPT, URZ, UR39, URZ, UP3, !UPT ;  /* 0x00000027ff257290 */ /* 0x000fe40009ffe4ff */
[----:B------:R-:W-:-:S02]  /*0a90*/  UIADD3.X UR35, UPT, UPT, URZ, UR39, URZ, UP2, !UPT ;  /* 0x00000027ff237290 */ /* 0x000fc400097fe4ff */
[----:B------:R-:W-:Y:S02]  /*0aa0*/  UIADD3.X UR33, UPT, UPT, URZ, UR39, URZ, UP1, !UPT ;  /* 0x00000027ff217290 */ /* 0x000fe40008ffe4ff */
[----:B------:R-:W-:Y:S02]  /*0ab0*/  UIADD3.X UR23, UPT, UPT, URZ, UR39, URZ, UP0, !UPT ;  /* 0x00000027ff177290 */ /* 0x000fe400087fe4ff */
[----:B------:R-:W-:Y:S02]  /*0ac0*/  USHF.L.U32 UR31, UR31, 0x7, URZ ;  /* 0x000000071f1f7899 */ /* 0x000fe400080006ff */
[----:B------:R-:W-:Y:S01]  /*0ad0*/  USHF.L.U32 UR27, UR20, 0x7, URZ ;  /* 0x00000007141b7899 */ /* 0x000fe200080006ff */
[----:B------:R-:W-:Y:S01]  /*0ae0*/  UMOV UR6, URZ ;  /* 0x000000ff00067c82 */ /* 0x000fe20008000000 */
[----:B------:R-:W-:Y:S01]  /*0af0*/  UMOV UR18, URZ ;  /* 0x000000ff00127c82 */ /* 0x000fe20008000000 */
[----:B-1----:R-:W-:-:S09]  /*0b00*/  UMOV UR10, URZ ;  /* 0x000000ff000a7c82 */ /* 0x002fd20008000000 */
.L_x_18:
[----:B---3--:R-:W-:Y:S02]  /*0b10*/  USHF.L.U32 UR11, UR4, 0x10, URZ ;  /* 0x00000010040b7899 */ /* 0x008fe400080006ff */
[----:B------:R-:W-:Y:S02]  /*0b20*/  UIADD3 UR8, UPT, UPT, UR4, 0x1, URZ ;  /* 0x0000000104087890 */ /* 0x000fe4000fffe0ff */
[----:B------:R-:W-:Y:S02]  /*0b30*/  ULEA UR9, UR4, UR60, 0x1 ;  /* 0x0000003c04097291 */ /* 0x000fe4000f8e08ff */
[----:B------:R-:W-:Y:S02]  /*0b40*/  ULEA UR25, UR4, UR5, 0x3 ;  /* 0x0000000504197291 */ /* 0x000fe4000f8e18ff */
[----:B------:R-:W-:Y:S02]  /*0b50*/  USHF.L.U32 UR26, UR6, 0x8, URZ ;  /* 0x00000008061a7899 */ /* 0x000fe400080006ff */
[----:B------:R-:W-:-:S02]  /*0b60*/  USHF.L.U32 UR13, UR4, 0xf, URZ ;  /* 0x0000000f040d7899 */ /* 0x000fc400080006ff */
[----:B------:R-:W-:Y:S02]  /*0b70*/  ULEA UR16, UR4, UR5, 0xb ;  /* 0x0000000504107291 */ /* 0x000fe4000f8e58ff */
[----:B------:R-:W-:Y:S02]  /*0b80*/  USHF.R.S32.HI UR11, URZ, 0x1, UR11 ;  /* 0x00000001ff0b7899 */ /* 0x000fe4000801140b */
[----:B------:R-:W-:Y:S02]  /*0b90*/  UISETP.NE.AND UP1, UPT, UR8, 0x4, UPT ;  /* 0x000000040800788c */ /* 0x000fe4000bf25270 */
[----:B------:R-:W-:Y:S02]  /*0ba0*/  ULEA.HI.SX32 UR24, UR13, UR5, 0x1f ;  /* 0x000000050d187291 */ /* 0x000fe4000f8ffaff */
[----:B------:R-:W-:Y:S02]  /*0bb0*/  ULEA UR14, UR9, UR5, 0xb ;  /* 0x00000005090e7291 */ /* 0x000fe4000f8e58ff */
[----:B------:R-:W-:-:S02]  /*0bc0*/  USHF.L.U32 UR19, UR6, 0x2, URZ ;  /* 0x0000000206137899 */ /* 0x000fc400080006ff */
[----:B------:R-:W-:Y:S02]  /*0bd0*/  UIADD3 UR16, UPT, UPT, UR16, 0x32400, URZ ;  /* 0x0003240010107890 */ /* 0x000fe4000fffe0ff */
[----:B------:R-:W-:Y:S02]  /*0be0*/  ULEA UR13, UR60, UR11, 0xe ;  /* 0x0000000b3c0d7291 */ /* 0x000fe4000f8e70ff */
[----:B------:R-:W-:Y:S02]  /*0bf0*/  USEL UR4, UR8, URZ, UP1 ;  /* 0x000000ff08047287 */ /* 0x000fe40008800000 */
[----:B------:R-:W-:Y:S01]  /*0c00*/  UISETP.GT.U32.AND UP0, UPT, UR6, 0xe, UPT ;  /* 0x0000000e0600788c */ /* 0x000fe2000bf04070 */
[----:B------:R-:W-:Y:S01]  /*0c10*/  UMOV UR15, 0x30000 ;  /* 0x00030000000f7882 */ /* 0x000fe20000000000 */
[----:B------:R-:W-:Y:S01]  /*0c20*/  UMOV UR29, UR25 ;  /* 0x00000019001d7c82 */ /* 0x000fe20008000000 */
[----:B------:R-:W-:Y:S01]  /*0c30*/  UMOV UR30, UR26 ;  /* 0x0000001a001e7c82 */ /* 0x000fe20008000000 */
[----:B------:R-:W-:Y:S01]  /*0c40*/  UMOV UR17, UR25 ;  /* 0x0000001900117c82 */ /* 0x000fe20008000000 */
[----:B------:R-:W-:Y:S01]  /*0c50*/  UMOV UR9, UR25 ;  /* 0x0000001900097c82 */ /* 0x000fe20008000000 */
[----:B-12---:R-:W-:Y:S05]  /*0c60*/  @P2 BRA `(.L_x_16) ;  /* 0x0000000000102947 */ /* 0x006fea0003800000 */
[----:B------:R-:W-:-:S06]  /*0c70*/  USHF.L.U32 UR8, UR7, 0x1f, URZ ;  /* 0x0000001f07087899 */ /* 0x000fcc00080006ff */
[----:B------:R-:W-:-:S04]  /*0c80*/  MOV R0, UR8 ;  /* 0x0000000800007c02 */ /* 0x000fc80008000f00 */
[----:B------:R-:W1:Y:S02]  /*0c90*/  SYNCS.PHASECHK.TRANS64.TRYWAIT P0, [UR25+0x20], R0 ;  /* 0x00002000ff0075a7 */ /* 0x000e640008001119 */
[----:B-1----:R-:W-:Y:S05]  /*0ca0*/  @!P0 BRA `(.L_x_17) ;  /* 0x0000002000f88947 */ /* 0x002fea0003800000 */
.L_x_16:
[----:B------:R-:W-:Y:S02]  /*0cb0*/  ELECT P1, URZ, PT ;  /* 0x0000000000ff782f */ /* 0x000fe40003820000 */
[----:B------:R-:W-:Y:S01]  /*0cc0*/  PLOP3.LUT P0, PT, PT, PT, UP0, 0x80, 0x8 ;  /* 0x000000000008781c */ /* 0x000fe20003f0f008 */
[----:B------:R-:W-:Y:S01]  /*0cd0*/  USEL UR11, URZ, 0x1, UP1 ;  /* 0x00000001ff0b7887 */ /* 0x000fe20008800000 */
[----:B------:R-:W-:Y:S01]  /*0ce0*/  PLOP3.LUT P2, PT, PT, PT, PT, 0x80, 0x8 ;  /* 0x000000000008781c */ /* 0x000fe20003f4f070 */
[----:B------:R-:W-:Y:S02]  /*0cf0*/  UIADD3 UR24, UPT, UPT, UR24, 0x2400, URZ ;  /* 0x0000240018187890 */ /* 0x000fe4000fffe0ff */
[----:B------:R-:W-:Y:S02]  /*0d00*/  ULOP3.LUT UR7, UR7, UR11, URZ, 0x3c, !UPT ;  /* 0x0000000b07077292 */ /* 0x000fe4000f8e3cff */
[----:B------:R-:W-:Y:S02]  /*0d10*/  UIADD3 UR28, UPT, UPT, UR5, 0x12400, UR13 ;  /* 0x00012400051c7890 */ /* 0x000fe4000fffe00d */
[----:B------:R-:W-:-:S02]  /*0d20*/  UIADD3 UR8, UPT, UPT, UR14, 0x34400, URZ ;  /* 0x000344000e087890 */ /* 0x000fc4000fffe0ff */
[----:B------:R-:W-:Y:S01]  /*0d30*/  @!UP0 USHF.L.U32 UR13, UR7, 0x1f, URZ ;  /* 0x0000001f070d8899 */ /* 0x000fe200080006ff */
[----:B------:R3:W-:Y:S01]  /*0d40*/  @P1 SYNCS.ARRIVE.TRANS64 RZ, [UR25], R2 ;  /* 0x00000002ffff19a7 */ /* 0x0007e20008000019 */
[----:B------:R-:W-:Y:S01]  /*0d50*/  @!UP0 ULEA UR14, UR4, UR5, 0x3 ;  /* 0x00000005040e8291 */ /* 0x000fe2000f8e18ff */
[----:B------:R3:W-:Y:S01]  /*0d60*/  UTMALDG.2D [UR24], [UR36], desc[URZ] ;  /* 0x0000ff18240075b4 */ /* 0x0007e20008009000 */
[----:B------:R-:W-:Y:S01]  /*0d70*/  UMOV UR11, UR19 ;  /* 0x00000013000b7c82 */ /* 0x000fe20008000000 */
[----:B------:R-:W-:Y:S01]  /*0d80*/  UIADD3 UR6, UPT, UPT, UR6, 0x1, URZ ;  /* 0x0000000106067890 */ /* 0x000fe2000fffe0ff */
[----:B-1----:R-:W-:-:S03]  /*0d90*/  IMAD.U32 R0, RZ, RZ, UR13 ;  /* 0x0000000dff007e24 */ /* 0x002fc6000f8e00ff */
[----:B------:R-:W-:Y:S01]  /*0da0*/  UISETP.NE.AND UP0, UPT, UR6, 0x10, UPT ;  /* 0x000000100600788c */ /* 0x000fe2000bf05270 */
[----:B------:R3:W-:Y:S01]  /*0db0*/  UTMALDG.2D.MULTICAST [UR28], [UR34], UR15, desc[URZ] ;  /* 0x0000ff1c220073b4 */ /* 0x0007e2000800980f */
[----:B------:R3:W-:Y:S01]  /*0dc0*/  UTMALDG.3D [UR16], [UR32], desc[URZ] ;  /* 0x0000ff10200075b4 */ /* 0x0007e20008011000 */
[----:B------:R3:W-:Y:S01]  /*0dd0*/  UTMALDG.3D.MULTICAST [UR8], [UR22], UR15, desc[URZ] ;  /* 0x0000ff08160073b4 */ /* 0x0007e2000801180f */
[----:B------:R3:W1:Y:S05]  /*0de0*/  @!P0 SYNCS.PHASECHK.TRANS64.TRYWAIT P2, [UR14+0x20], R0 ;  /* 0x00002000ff0085a7 */ /* 0x00066a000804110e */
[----:B------:R-:W-:Y:S05]  /*0df0*/  BRA.U UP0, `(.L_x_18) ;  /* 0xfffffffd00447547 */ /* 0x000fea000b83ffff */
[----:B---3--:R-:W2:Y:S01]  /*0e00*/  LDCU.64 UR10, c[0x0][0x648] ;  /* 0x0000c900ff0a77ac */ /* 0x008ea20008000a00 */
[----:B------:R-:W3:Y:S01]  /*0e10*/  LDCU.U8 UR13, c[0x0][0x650] ;  /* 0x0000ca00ff0d77ac */ /* 0x000ee20008000000 */
[----:B------:R-:W-:Y:S01]  /*0e20*/  UIADD3 UR21, UPT, UPT, UR40, UR21, URZ ;  /* 0x0000001528157290 */ /* 0x000fe2000fffe0ff */
[----:B------:R-:W4:Y:S01]  /*0e30*/  LDCU.U8 UR12, c[0x0][0x651] ;  /* 0x0000ca20ff0c77ac */ /* 0x000f220008000000 */
[----:B------:R-:W5:Y:S02]  /*0e40*/  LDCU.U8 UR15, c[0x0][0x65c] ;  /* 0x0000cb80ff0f77ac */ /* 0x000f640008000000 */
[----:B--2---:R-:W-:Y:S01]  /*0e50*/  UIMAD.WIDE.U32 UR8, UR21, UR11, URZ ;  /* 0x0000000b150872a5 */ /* 0x004fe2000f8e00ff */
[----:B------:R-:W2:Y:S01]  /*0e60*/  LDCU.U8 UR14, c[0x0][0x65d] ;  /* 0x0000cba0ff0e77ac */ /* 0x000ea20008000000 */
[----:B------:R-:W1:Y:S05]  /*0e70*/  LDCU UR11, c[0x0][0x654] ;  /* 0x0000ca80ff0b77ac */ /* 0x000e6a0008000800 */
[----:B------:R-:W-:-:S04]  /*0e80*/  UMOV UR8, UR9 ;  /* 0x0000000900087c82 */ /* 0x000fc80008000000 */
[----:B------:R-:W1:Y:S01]  /*0e90*/  LDCU UR9, c[0x0][0x658] ;  /* 0x0000cb00ff0977ac */ /* 0x000e620008000800 */
[----:B------:R-:W-:Y:S02]  /*0ea0*/  UIADD3 UR6, UPT, UPT, UR21, -UR8, URZ ;  /* 0x8000000815067290 */ /* 0x000fe4000fffe0ff */
[----:B------:R-:W-:Y:S02]  /*0eb0*/  UISETP.GE.AND UP0, UPT, UR21, 0x100, UPT ;  /* 0x000001001500788c */ /* 0x000fe4000bf06270 */
[----:B---3--:R-:W-:-:S04]  /*0ec0*/  USHF.R.U32.HI UR6, URZ, UR13, UR6 ;  /* 0x0000000dff067299 */ /* 0x008fc80008011606 */
[----:B------:R-:W-:-:S04]  /*0ed0*/  UIADD3 UR6, UPT, UPT, UR8, UR6, URZ ;  /* 0x0000000608067290 */ /* 0x000fc8000fffe0ff */
[----:B----4-:R-:W-:Y:S01]  /*0ee0*/  USHF.R.U32.HI UR6, URZ, UR12, UR6 ;  /* 0x0000000cff067299 */ /* 0x010fe20008011606 */
[----:B------:R-:W3:Y:S03]  /*0ef0*/  LDCU.64 UR12, c[0x0][0x660] ;  /* 0x0000cc00ff0c77ac */ /* 0x000ee60008000a00 */
[----:B------:R-:W-:-:S04]  /*0f00*/  UIADD3 UR6, UPT, UPT, -UR6, URZ, URZ ;  /* 0x000000ff06067290 */ /* 0x000fc8000fffe1ff */
[----:B------:R-:W-:-:S04]  /*0f10*/  UIMAD UR10, UR10, UR6, UR21 ;  /* 0x000000060a0a72a4 */ /* 0x000fc8000f8e0215 */
[----:B-1----:R-:W-:-:S07]  /*0f20*/  UIMAD.WIDE.U32 UR8, UR10, UR9, URZ ;  /* 0x000000090a0872a5 */ /* 0x002fce000f8e00ff */
[----:B------:R-:W-:Y:S02]  /*0f30*/  UMOV UR6, UR9 ;  /* 0x0000000900067c82 */ /* 0x000fe40008000000 */
[----:B------:R-:W-:-:S04]  /*0f40*/  UIADD3 UR8, UPT, UPT, UR10, -UR6, URZ ;  /* 0x800000060a087290 */ /* 0x000fc8000fffe0ff */
[----:B-----5:R-:W-:Y:S01]  /*0f50*/  USHF.R.U32.HI UR8, URZ, UR15, UR8 ;  /* 0x0000000fff087299 */ /* 0x020fe20008011608 */
[----:B------:R-:W1:Y:S03]  /*0f60*/  LDCU.U8 UR15, c[0x0][0x668] ;  /* 0x0000cd00ff0f77ac */ /* 0x000e660008000000 */
[----:B------:R-:W-:-:S04]  /*0f70*/  UIADD3 UR6, UPT, UPT, UR6, UR8, URZ ;  /* 0x0000000806067290 */ /* 0x000fc8000fffe0ff */
[----:B--2---:R-:W-:Y:S01]  /*0f80*/  USHF.R.U32.HI UR6, URZ, UR14, UR6 ;  /* 0x0000000eff067299 */ /* 0x004fe20008011606 */
[----:B------:R-:W2:Y:S03]  /*0f90*/  LDCU.U8 UR14, c[0x0][0x669] ;  /* 0x0000cd20ff0e77ac */ /* 0x000ea60008000000 */
[----:B---3--:R-:W-:-:S07]  /*0fa0*/  UIMAD.WIDE.U32 UR8, UR6, UR13, URZ ;  /* 0x0000000d060872a5 */ /* 0x008fce000f8e00ff */
[----:B------:R-:W-:Y:S02]  /*0fb0*/  UMOV UR8, UR9 ;  /* 0x0000000900087c82 */ /* 0x000fe40008000000 */
[----:B------:R-:W-:-:S04]  /*0fc0*/  UIADD3 UR9, UPT, UPT, UR6, -UR8, URZ ;  /* 0x8000000806097290 */ /* 0x000fc8000fffe0ff */
[----:B-1----:R-:W-:-:S04]  /*0fd0*/  USHF.R.U32.HI UR9, URZ, UR15, UR9 ;  /* 0x0000000fff097299 */ /* 0x002fc80008011609 */
[----:B------:R-:W-:Y:S02]  /*0fe0*/  UIADD3 UR8, UPT, UPT, UR8, UR9, URZ ;  /* 0x0000000908087290 */ /* 0x000fe4000fffe0ff */
[----:B------:R-:W-:Y:S02]  /*0ff0*/  UIADD3 UR9, UPT, UPT, -UR6, URZ, URZ ;  /* 0x000000ff06097290 */ /* 0x000fe4000fffe1ff */
[----:B--2---:R-:W-:Y:S02]  /*1000*/  USHF.R.U32.HI UR8, URZ, UR14, UR8 ;  /* 0x0000000eff087299 */ /* 0x004fe40008011608 */
[----:B------:R-:W-:Y:S02]  /*1010*/  UIMAD UR9, UR11, UR9, UR10 ;  /* 0x000000090b0972a4 */ /* 0x000fe4000f8e020a */
[----:B------:R-:W-:-:S04]  /*1020*/  UIADD3 UR8, UPT, UPT, -UR8, URZ, URZ ;  /* 0x000000ff08087290 */ /* 0x000fc8000fffe1ff */
[----:B------:R-:W-:Y:S01]  /*1030*/  UIMAD UR12, UR12, UR8, UR6 ;  /* 0x000000080c0c72a4 */ /* 0x000fe2000f8e0206 */
[----:B------:R-:W-:Y:S11]  /*1040*/  BRA.U !UP0, `(.L_x_19) ;  /* 0xfffffff908587547 */ /* 0x000ff6000b83ffff */
.L_x_15:
[----:B------:R-:W-:Y:S01]  /*1050*/  UISETP.NE.AND UP0, UPT, UR4, 0x3, UPT ;  /* 0x000000030400788c */ /* 0x000fe2000bf05270 */
[----:B------:R-:W1:Y:S01]  /*1060*/  S2UR UR49, SR_CgaCtaId ;  /* 0x00000000003179c3 */ /* 0x000e620000008800 */
[----:B------:R-:W-:Y:S01]  /*1070*/  UIADD3 UR5, UPT, UPT, UR4, 0x2, URZ ;  /* 0x0000000204057890 */ /* 0x000fe2000fffe0ff */
[----:B------:R-:W-:-:S03]  /*1080*/  UMOV UR6, 0x400 ;  /* 0x0000040000067882 */ /* 0x000fc60000000000 */
[----:B------:R-:W-:-:S04]  /*1090*/  USEL UR5, UR5, 0x1, UP0 ;  /* 0x0000000105057887 */ /* 0x000fc80008000000 */
[----:B------:R-:W-:Y:S02]  /*10a0*/  UISETP.NE.AND UP0, UPT, UR5, 0x4, UPT ;  /* 0x000000040500788c */ /* 0x000fe4000bf05270 */
[----:B------:R-:W-:Y:S02]  /*10b0*/  UIADD3 UR5, UPT, UPT, UR5, 0x1, URZ ;  /* 0x0000000105057890 */ /* 0x000fe4000fffe0ff */
[----:B------:R-:W-:Y:S02]  /*10c0*/  UISETP.EQ.XOR UP1, UPT, UR4, 0x3, !UP0 ;  /* 0x000000030400788c */ /* 0x000fe4000c722a70 */
[----:B------:R-:W-:-:S04]  /*10d0*/  USEL UR4, UR5, 0x1, UP0 ;  /* 0x0000000105047887 */ /* 0x000fc80008000000 */
[----:B------:R-:W-:Y:S02]  /*10e0*/  UISETP.EQ.XOR UP1, UPT, UR4, 0x4, UP1 ;  /* 0x000000040400788c */ /* 0x000fe40008f22a70 */
[----:B------:R-:W-:Y:S02]  /*10f0*/  UISETP.NE.AND UP0, UPT, UR4, 0x4, UPT ;  /* 0x000000040400788c */ /* 0x000fe4000bf05270 */
[----:B------:R-:W-:Y:S02]  /*1100*/  USEL UR5, URZ, 0x1, !UP1 ;  /* 0x00000001ff057887 */ /* 0x000fe4000c800000 */
[----:B-1----:R-:W-:Y:S02]  /*1110*/  ULEA UR6, UR49, UR6, 0x18 ;  /* 0x0000000631067291 */ /* 0x002fe4000f8ec0ff */
[----:B------:R-:W-:Y:S02]  /*1120*/  ULOP3.LUT UR5, UR7, UR5, URZ, 0x3c, !UPT ;  /* 0x0000000507057292 */ /* 0x000fe4000f8e3cff */
[----:B------:R-:W-:-:S02]  /*1130*/  USEL UR4, UR4, URZ, UP0 ;  /* 0x000000ff04047287 */ /* 0x000fc40008000000 */
[----:B------:R-:W-:Y:S02]  /*1140*/  USHF.L.U32 UR5, UR5, 0x1f, URZ ;  /* 0x0000001f05057899 */ /* 0x000fe400080006ff */
[----:B------:R-:W-:-:S04]  /*1150*/  ULEA UR4, UR4, UR6, 0x3 ;  /* 0x0000000604047291 */ /* 0x000fc8000f8e18ff */
[----:B------:R-:W-:-:S05]  /*1160*/  MOV R0, UR5 ;  /* 0x0000000500007c02 */ /* 0x000fca0008000f00 */
[----:B------:R-:W1:Y:S02]  /*1170*/  SYNCS.PHASECHK.TRANS64.TRYWAIT P0, [UR4+0x20], R0 ;  /* 0x00002000ff0075a7 */ /* 0x000e640008001104 */
[----:B-1----:R-:W-:Y:S05]  /*1180*/  @!P0 BRA `(.L_x_20) ;  /* 0x0000001c00e08947 */ /* 0x002fea0003800000 */
.L_x_46:
[----:B------:R-:W-:-:S13]  /*1190*/  ELECT P0, URZ, PT ;  /* 0x0000000000ff782f */ /* 0x000fda0003800000 */
[----:B-1----:R-:W-:-:S04]  /*11a0*/  @P0 MOV R0, 0xd800 ;  /* 0x0000d80000000802 */ /* 0x002fc80000000f00 */
[----:B------:R2:W-:Y:S03]  /*11b0*/  @P0 SYNCS.ARRIVE.TRANS64 RZ, [UR4], R0 ;  /* 0x00000000ffff09a7 */ /* 0x0005e60008000004 */
.L_x_14:
[----:B------:R-:W-:-:S13]  /*11c0*/  ISETP.NE.AND P0, PT, R5, 0x4, PT ;  /* 0x000000040500780c */ /* 0x000fda0003f05270 */
[----:B------:R-:W-:Y:S05]  /*11d0*/  @P0 BRA `(.L_x_21) ;  /* 0x0000000800cc0947 */ /* 0x000fea0003800000 */
[----:B------:R-:W3:Y:S08]  /*11e0*/  S2UR UR74, SR_CTAID.Z ;  /* 0x00000000004a79c3 */ /* 0x000ef00000002700 */
[----:B------:R-:W-:Y:S01]  /*11f0*/  BAR.SYNC.DEFER_BLOCKING 0x3, 0xa0 ;  /* 0x00c2800000007b1d */ /* 0x000fe20000010000 */
[----:B------:R-:W-:Y:S01]  /*1200*/  HFMA2 R4, -RZ, RZ, 0, 5.9604644775390625e-08 ;  /* 0x00000001ff047431 */ /* 0x000fe200000001ff */
[----:B---3--:R-:W-:-:S09]  /*1210*/  UISETP.GT.U32.AND UP0, UPT, UR74, 0xff, UPT ;  /* 0x000000ff4a00788c */ /* 0x008fd2000bf04070 */
[----:B------:R-:W-:Y:S05]  /*1220*/  BRA.U UP0, `(.L_x_22) ;  /* 0x0000000900987547 */ /* 0x000fea000b800000 */
[----:B-1----:R-:W-:Y:S01]  /*1230*/  UMOV UR4, 0x400 ;  /* 0x0000040000047882 */ /* 0x002fe20000000000 */
[----:B------:R-:W1:Y:S01]  /*1240*/  LDCU UR5, c[0x0][0x374] ;  /* 0x00006e80ff0577ac */ /* 0x000e620008000800 */
[----:B------:R-:W-:Y:S01]  /*1250*/  MOV R4, 0x1 ;  /* 0x0000000100047802 */ /* 0x000fe20000000f00 */
[----:B------:R-:W-:Y:S01]  /*1260*/  ULEA UR49, UR49, UR4, 0x18 ;  /* 0x0000000431317291 */ /* 0x000fe2000f8ec0ff */
[----:B------:R-:W1:Y:S01]  /*1270*/  LDCU UR4, c[0x0][0x370] ;  /* 0x00006e00ff0477ac */ /* 0x000e620008000800 */
[----:B------:R-:W3:Y:S07]  /*1280*/  LDCU UR13, c[0x0][0x378] ;  /* 0x00006f00ff0d77ac */ /* 0x000eee0008000800 */
[----:B--2---:R-:W2:Y:S01]  /*1290*/  LDS R0, [UR49+0x58] ;  /* 0x00005831ff007984 */ /* 0x004ea20008000800 */
[----:B------:R-:W-:Y:S01]  /*12a0*/  UMOV UR7, 0x8c02480 ;  /* 0x08c0248000077882 */ /* 0x000fe20000000000 */
[----:B------:R-:W-:-:S02]  /*12b0*/  USEL UR8, URZ, 0x4000, UP6 ;  /* 0x00004000ff087887 */ /* 0x000fc4000b000000 */
[----:B------:R-:W-:Y:S02]  /*12c0*/  USEL UR7, UR7, 0x8c00480, !UP5 ;  /* 0x08c0048007077887 */ /* 0x000fe4000e800000 */
[----:B------:R-:W-:Y:S02]  /*12d0*/  UIADD3 UR6, UPT, UPT, UR49, 0x34400, URZ ;  /* 0x0003440031067890 */ /* 0x000fe4000fffe0ff */
[----:B------:R-:W-:Y:S02]  /*12e0*/  UIADD3 UR11, UPT, UPT, UR49, 0x2400, URZ ;  /* 0x00002400310b7890 */ /* 0x000fe4000fffe0ff */
[----:B------:R-:W-:Y:S02]  /*12f0*/  UIADD3 UR12, UPT, UPT, UR49, 0x12400, URZ ;  /* 0x00012400310c7890 */ /* 0x000fe4000fffe0ff */
[----:B-1----:R-:W-:Y:S02]  /*1300*/  UIMAD UR4, UR5, UR4, URZ ;  /* 0x00000004050472a4 */ /* 0x002fe4000f8e02ff */
[----:B------:R-:W-:-:S02]  /*1310*/  UIADD3 UR10, UPT, UPT, UR49, 0x32400, URZ ;  /* 0x00032400310a7890 */ /* 0x000fc4000fffe0ff */
[----:B------:R-:W-:Y:S02]  /*1320*/  UIADD3 UR52, UPT, UPT, UR8, UR7, URZ ;  /* 0x0000000708347290 */ /* 0x000fe4000fffe0ff */
[----:B------:R-:W-:Y:S02]  /*1330*/  USHF.R.U32.HI UR9, URZ, 0x4, UR6 ;  /* 0x00000004ff097899 */ /* 0x000fe40008011606 */
[----:B------:R-:W-:Y:S02]  /*1340*/  USHF.R.U32.HI UR7, URZ, 0x4, UR11 ;  /* 0x00000004ff077899 */ /* 0x000fe4000801160b */
[----:B------:R-:W-:Y:S02]  /*1350*/  USHF.R.U32.HI UR6, URZ, 0x4, UR12 ;  /* 0x00000004ff067899 */ /* 0x000fe4000801160c */
[----:B------:R-:W-:Y:S02]  /*1360*/  USHF.R.U32.HI UR8, URZ, 0x4, UR10 ;  /* 0x00000004ff087899 */ /* 0x000fe4000801160a */
[----:B------:R-:W-:-:S02]  /*1370*/  ULOP3.LUT UR7, UR7, 0x3fc0, URZ, 0xc0, !UPT ;  /* 0x00003fc007077892 */ /* 0x000fc4000f8ec0ff */
[----:B------:R-:W-:Y:S02]  /*1380*/  ULOP3.LUT UR6, UR6, 0x3fc0, URZ, 0xc0, !UPT ;  /* 0x00003fc006067892 */ /* 0x000fe4000f8ec0ff */
[----:B---3--:R-:W-:Y:S02]  /*1390*/  UIMAD UR4, UR4, UR13, URZ ;  /* 0x0000000d040472a4 */ /* 0x008fe4000f8e02ff */
[----:B------:R-:W-:Y:S02]  /*13a0*/  ULOP3.LUT UR8, UR8, 0x3fc0, URZ, 0xc0, !UPT ;  /* 0x00003fc008087892 */ /* 0x000fe4000f8ec0ff */
[----:B------:R-:W-:Y:S02]  /*13b0*/  ULOP3.LUT UR9, UR9, 0x3fc0, URZ, 0xc0, !UPT ;  /* 0x00003fc009097892 */ /* 0x000fe4000f8ec0ff */
[----:B------:R-:W-:Y:S02]  /*13c0*/  ULOP3.LUT UR71, UR7, 0x10000, URZ, 0xfc, !UPT ;  /* 0x0001000007477892 */ /* 0x000fe4000f8efcff */
[----:B------:R-:W-:Y:S01]  /*13d0*/  ULOP3.LUT UR72, UR6, 0x10000, URZ, 0xfc, !UPT ;  /* 0x0001000006487892 */ /* 0x000fe2000f8efcff */
[----:B--2---:R-:W-:Y:S01]  /*13e0*/  R2UR UR5, R0 ;  /* 0x00000000000572ca */ /* 0x004fe200000e0000 */
[----:B------:R-:W-:-:S02]  /*13f0*/  ULEA.HI UR75, UR4, UR4, URZ, 0x1 ;  /* 0x00000004044b7291 */ /* 0x000fc4000f8f08ff */
[----:B------:R-:W-:Y:S02]  /*1400*/  ULOP3.LUT UR70, UR8, 0x10000, URZ, 0xfc, !UPT ;  /* 0x0001000008467892 */ /* 0x000fe4000f8efcff */
[----:B------:R-:W-:Y:S02]  /*1410*/  ULOP3.LUT UR61, UR9, 0x10000, URZ, 0xfc, !UPT ;  /* 0x00010000093d7892 */ /* 0x000fe4000f8efcff */
[----:B------:R-:W-:Y:S02]  /*1420*/  ULOP3.LUT UR73, UR77, 0x3, URZ, 0xfc, !UPT ;  /* 0x000000034d497892 */ /* 0x000fe4000f8efcff */
[----:B------:R-:W-:Y:S02]  /*1430*/  ULOP3.LUT UR77, UR77, 0xffff, URZ, 0xc0, !UPT ;  /* 0x0000ffff4d4d7892 */ /* 0x000fe4000f8ec0ff */
[----:B------:R-:W-:Y:S02]  /*1440*/  ULOP3.LUT UR73, UR73, 0xffff, URZ, 0xc0, !UPT ;  /* 0x0000ffff49497892 */ /* 0x000fe4000f8ec0ff */
[----:B------:R-:W-:-:S02]  /*1450*/  UIADD3 UR68, UPT, UPT, UR5, 0x100, URZ ;  /* 0x0000010005447890 */ /* 0x000fc4000fffe0ff */
[----:B------:R-:W-:Y:S02]  /*1460*/  UIADD3 UR66, UPT, UPT, UR5, 0x104, URZ ;  /* 0x0000010405427890 */ /* 0x000fe4000fffe0ff */
[----:B------:R-:W-:Y:S02]  /*1470*/  UIADD3 UR64, UPT, UPT, UR5, 0x108, URZ ;  /* 0x0000010805407890 */ /* 0x000fe4000fffe0ff */
[----:B------:R-:W-:Y:S02]  /*1480*/  UIADD3 UR62, UPT, UPT, UR5, 0x10c, URZ ;  /* 0x0000010c053e7890 */ /* 0x000fe4000fffe0ff */
[----:B------:R-:W-:Y:S02]  /*1490*/  UIADD3 UR69, UPT, UPT, UR5, 0x110, URZ ;  /* 0x0000011005457890 */ /* 0x000fe4000fffe0ff */
[----:B------:R-:W-:Y:S02]  /*14a0*/  UIADD3 UR67, UPT, UPT, UR5, 0x118, URZ ;  /* 0x0000011805437890 */ /* 0x000fe4000fffe0ff */
[----:B------:R-:W-:-:S02]  /*14b0*/  USHF.R.U32.HI UR7, URZ, 0x1, UR68 ;  /* 0x00000001ff077899 */ /* 0x000fc40008011644 */
[----:B------:R-:W-:Y:S02]  /*14c0*/  USHF.R.U32.HI UR6, URZ, 0x1, UR66 ;  /* 0x00000001ff067899 */ /* 0x000fe40008011642 */
[----:B------:R-:W-:Y:S02]  /*14d0*/  USHF.R.U32.HI UR4, URZ, 0x1, UR64 ;  /* 0x00000001ff047899 */ /* 0x000fe40008011640 */
[----:B------:R-:W-:Y:S02]  /*14e0*/  UIADD3 UR65, UPT, UPT, UR5, 0x120, URZ ;  /* 0x0000012005417890 */ /* 0x000fe4000fffe0ff */
[----:B------:R-:W-:Y:S02]  /*14f0*/  UIADD3 UR63, UPT, UPT, UR5, 0x128, URZ ;  /* 0x00000128053f7890 */ /* 0x000fe4000fffe0ff */
[----:B------:R-:W-:Y:S02]  /*1500*/  USHF.R.U32.HI UR8, URZ, 0x1, UR62 ;  /* 0x00000001ff087899 */ /* 0x000fe4000801163e */
[----:B------:R-:W-:-:S02]  /*1510*/  USHF.R.U32.HI UR58, URZ, 0x1a, UR69 ;  /* 0x0000001aff3a7899 */ /* 0x000fc40008011645 */
[----:B------:R-:W-:Y:S02]  /*1520*/  USHF.R.U32.HI UR9, URZ, 0x1a, UR67 ;  /* 0x0000001aff097899 */ /* 0x000fe40008011643 */
[----:B------:R-:W-:Y:S02]  /*1530*/  ULOP3.LUT UR7, UR7, 0x60000000, URZ, 0xc0, !UPT ;  /* 0x6000000007077892 */ /* 0x000fe4000f8ec0ff */
[----:B------:R-:W-:Y:S02]  /*1540*/  ULOP3.LUT UR56, UR6, 0x60000000, URZ, 0xc0, !UPT ;  /* 0x6000000006387892 */ /* 0x000fe4000f8ec0ff */
[----:B------:R-:W-:Y:S02]  /*1550*/  ULOP3.LUT UR6, UR4, 0x60000000, URZ, 0xc0, !UPT ;  /* 0x6000000004067892 */ /* 0x000fe4000f8ec0ff */
[----:B------:R-:W-:Y:S02]  /*1560*/  USHF.R.U32.HI UR10, URZ, 0x1a, UR65 ;  /* 0x0000001aff0a7899 */ /* 0x000fe40008011641 */
[----:B------:R-:W-:-:S02]  /*1570*/  USHF.R.U32.HI UR11, URZ, 0x1a, UR63 ;  /* 0x0000001aff0b7899 */ /* 0x000fc4000801163f */
[----:B------:R-:W-:Y:S02]  /*1580*/  ULOP3.LUT UR4, UR8, 0x60000000, URZ, 0xc0, !UPT ;  /* 0x6000000008047892 */ /* 0x000fe4000f8ec0ff */
[----:B------:R-:W-:Y:S02]  /*1590*/  ULOP3.LUT UR58, UR7, 0x30, UR58, 0xf8, !UPT ;  /* 0x00000030073a7892 */ /* 0x000fe4000f8ef83a */
[----:B------:R-:W-:Y:S02]  /*15a0*/  ULOP3.LUT UR56, UR56, 0x30, UR9, 0xf8, !UPT ;  /* 0x0000003038387892 */ /* 0x000fe4000f8ef809 */
[----:B------:R-:W-:Y:S02]  /*15b0*/  ULOP3.LUT UR6, UR6, 0x30, UR10, 0xf8, !UPT ;  /* 0x0000003006067892 */ /* 0x000fe4000f8ef80a */
[----:B------:R-:W-:Y:S02]  /*15c0*/  ULOP3.LUT UR4, UR4, 0x30, UR11, 0xf8, !UPT ;  /* 0x0000003004047892 */ /* 0x000fe4000f8ef80b */
[----:B------:R-:W-:-:S02]  /*15d0*/  ULOP3.LUT UR59, UR58, UR52, URZ, 0xfc, !UPT ;  /* 0x000000343a3b7292 */ /* 0x000fc4000f8efcff */
[----:B------:R-:W-:Y:S02]  /*15e0*/  ULOP3.LUT UR57, UR56, UR52, URZ, 0xfc, !UPT ;  /* 0x0000003438397292 */ /* 0x000fe4000f8efcff */
[----:B------:R-:W-:Y:S02]  /*15f0*/  ULOP3.LUT UR55, UR6, UR52, URZ, 0xfc, !UPT ;  /* 0x0000003406377292 */ /* 0x000fe4000f8efcff */
[----:B------:R-:W-:Y:S02]  /*1600*/  ULOP3.LUT UR53, UR4, UR52, URZ, 0xfc, !UPT ;  /* 0x0000003404357292 */ /* 0x000fe4000f8efcff */
[----:B------:R-:W-:Y:S02]  /*1610*/  UIADD3 UR76, UPT, UPT, UR49, 0x40, URZ ;  /* 0x00000040314c7890 */ /* 0x000fe4000fffe0ff */
[----:B------:R-:W-:Y:S01]  /*1620*/  USHF.R.S32.HI UR75, URZ, 0x1, UR75 ;  /* 0x00000001ff4b7899 */ /* 0x000fe2000801144b */
[----:B------:R-:W-:Y:S01]  /*1630*/  UMOV UR15, URZ ;  /* 0x000000ff000f7c82 */ /* 0x000fe20008000000 */
[----:B------:R-:W-:Y:S01]  /*1640*/  UMOV UR14, URZ ;  /* 0x000000ff000e7c82 */ /* 0x000fe20008000000 */
[----:B------:R-:W-:Y:S01]  /*1650*/  UMOV UR58, URZ ;  /* 0x000000ff003a7c82 */ /* 0x000fe20008000000 */
[----:B------:R-:W-:Y:S01]  /*1660*/  UMOV UR56, URZ ;  /* 0x000000ff00387c82 */ /* 0x000fe20008000000 */
[----:B------:R-:W-:Y:S01]  /*1670*/  UMOV UR54, URZ ;  /* 0x000000ff00367c82 */ /* 0x000fe20008000000 */
[----:B------:R-:W-:-:S06]  /*1680*/  UMOV UR52, URZ ;  /* 0x000000ff00347c82 */ /* 0x000fcc0008000000 */
.L_x_27:
[----:B------:R-:W-:Y:S01]  /*1690*/  USHF.L.U32 UR4, UR15, 0x1f, URZ ;  /* 0x0000001f0f047899 */ /* 0x000fe200080006ff */
[----:B------:R-:W-:Y:S01]  /*16a0*/  SHF.L.U32 R2, R4, 0x1f, RZ ;  /* 0x0000001f04027819 */ /* 0x000fe200000006ff */
[----:B---3--:R-:W-:Y:S02]  /*16b0*/  ULEA UR6, UR14, UR49, 0x3 ;  /* 0x000000310e067291 */ /* 0x008fe4000f8e18ff */
[----:B------:R-:W-:Y:S02]  /*16c0*/  UIADD3 UR74, UPT, UPT, UR75, UR74, URZ ;  /* 0x0000004a4b4a7290 */ /* 0x000fe4000fffe0ff */
[----:B------:R-:W-:Y:S01]  /*16d0*/  MOV R0, UR4 ;  /* 0x0000000400007c02 */ /* 0x000fe20008000f00 */
[----:B------:R-:W-:-:S04]  /*16e0*/  UPLOP3.LUT UP2, UPT, UPT, UPT, UPT, 0x40, 0x4 ;  /* 0x000000000004789c */ /* 0x000fc80003f4e870 */
[----:B--2---:R1:W2:Y:S01]  /*16f0*/  SYNCS.PHASECHK.TRANS64.TRYWAIT P1, [UR6], R0 ;  /* 0x00000000ff0075a7 */ /* 0x0042a20008021106 */
[----:B------:R-:W3:Y:S02]  /*1700*/  SYNCS.PHASECHK.TRANS64.TRYWAIT P0, [UR49+0x48], R2 ;  /* 0x00004802ff0075a7 */ /* 0x000ee40008001131 */
[----:B-1234-:R-:W-:Y:S05]  /*1710*/  @!P0 BRA `(.L_x_23) ;  /* 0x00000018009c8947 */ /* 0x01efea0003800000 */
.L_x_48:
[----:B------:R-:W-:-:S05]  /*1720*/  UMOV UR4, URZ ;  /* 0x000000ff00047c82 */ /* 0x000fca0008000000 */
.L_x_26:
[----:B---3--:R-:W-:Y:S02]  /*1730*/  UIADD3 UR17, UPT, UPT, UR14, 0x1, URZ ;  /* 0x000000010e117890 */ /* 0x008fe4000fffe0ff */
[----:B------:R-:W-:Y:S02]  /*1740*/  UISETP.GT.U32.AND UP0, UPT, UR4, 0xe, UPT ;  /* 0x0000000e0400788c */ /* 0x000fe4000bf04070 */
[----:B------:R-:W-:Y:S02]  /*1750*/  UISETP.NE.AND UP1, UPT, UR17, 0x4, UPT ;  /* 0x000000041100788c */ /* 0x000fe4000bf25270 */
[----:B------:R-:W-:Y:S02]  /*1760*/  ULEA UR12, UR14, UR70, 0x7 ;  /* 0x000000460e0c7291 */ /* 0x000fe4000f8e38ff */
[----:B------:R-:W-:Y:S01]  /*1770*/  ULEA UR6, UR14, UR61, 0x8 ;  /* 0x0000003d0e067291 */ /* 0x000fe2000f8e40ff */
[----:B------:R-:W-:Y:S01]  /*1780*/  PLOP3.LUT P0, PT, PT, PT, UP0, 0x80, 0x8 ;  /* 0x000000000008781c */ /* 0x000fe20003f0f008 */
[----:B------:R-:W-:Y:S02]  /*1790*/  ULEA UR10, UR14, UR72, 0xb ;  /* 0x000000480e0a7291 */ /* 0x000fe4000f8e58ff */
[----:B------:R-:W-:Y:S02]  /*17a0*/  ULEA UR8, UR14, UR71, 0xa ;  /* 0x000000470e087291 */ /* 0x000fe4000f8e50ff */
[----:B------:R-:W-:Y:S02]  /*17b0*/  ULEA UR34, UR14, UR49, 0x3 ;  /* 0x000000310e227291 */ /* 0x000fe4000f8e18ff */
[----:B------:R-:W-:Y:S02]  /*17c0*/  USEL UR14, UR17, URZ, UP1 ;  /* 0x000000ff110e7287 */ /* 0x000fe40008800000 */
[----:B------:R-:W-:Y:S02]  /*17d0*/  UIADD3 UR32, UPT, UPT, UR12, 0x20, URZ ;  /* 0x000000200c207890 */ /* 0x000fe4000fffe0ff */
        /* <DEDUP_REMOVED lines=16> */
[----:B------:R-:W-:Y:S01]  /*18e0*/  USEL UR36, URZ, 0x1, UP1 ;  /* 0x00000001ff247887 */ /* 0x000fe20008800000 */
[----:B------:R-:W-:Y:S01]  /*18f0*/  UMOV UR13, 0x4008 ;  /* 0x00004008000d7882 */ /* 0x000fe20000000000 */
        /* <DEDUP_REMOVED lines=12> */
[----:B--2---:R-:W-:Y:S05]  /*19c0*/  @P1 BRA `(.L_x_24) ;  /* 0x0000000000101947 */ /* 0x004fea0003800000 */
[----:B------:R-:W-:Y:S06]  /*19d0*/  USHF.L.U32 UR35, UR15, 0x1f, URZ ;  /* 0x0000001f0f237899 */ /* 0x000fec00080006ff */
[----:B-1----:R-:W-:Y:S04]  /*19e0*/  MOV R0, UR35 ;  /* 0x0000002300007c02 */ /* 0x002fe80008000f00 */
[----:B------:R-:W1:Y:S02]  /*19f0*/  SYNCS.PHASECHK.TRANS64.TRYWAIT P1, [UR34], R0 ;  /* 0x00000000ff0075a7 */ /* 0x000e640008021122 */
[----:B-1----:R-:W-:Y:S05]  /*1a00*/  @!P1 BRA `(.L_x_25) ;  /* 0x0000001800009947 */ /* 0x002fea0003800000 */
.L_x_24:
[----:B------:R-:W-:Y:S01]  /*1a10*/  ULOP3.LUT UR15, UR15, UR36, URZ, 0x3c, !UPT ;  /* 0x000000240f0f7292 */ /* 0x000fe2000f8e3cff */
[----:B------:R2:W-:Y:S01]  /*1a20*/  UTCCP.T.S.4x32dp128bit tmem[UR5+0x100], gdesc[UR12] ;  /* 0x0001000c050079e7 */ /* 0x0005e20009100000 */
[----:B------:R-:W-:Y:S01]  /*1a30*/  UIADD3 UR4, UPT, UPT, UR4, 0x1, URZ ;  /* 0x0000000104047890 */ /* 0x000fe2000fffe0ff */
[----:B------:R3:W-:Y:S01]  /*1a40*/  UTCCP.T.S.4x32dp128bit tmem[UR5+0x104], gdesc[UR32] ;  /* 0x00010420050079e7 */ /* 0x0007e20009100000 */
[----:B------:R-:W-:Y:S01]  /*1a50*/  @!UP0 USHF.L.U32 UR48, UR15, 0x1f, URZ ;  /* 0x0000001f0f308899 */ /* 0x000fe200080006ff */
[----:B------:R3:W-:Y:S01]  /*1a60*/  UTCCP.T.S.4x32dp128bit tmem[UR5+0x108], gdesc[UR30] ;  /* 0x0001081e050079e7 */ /* 0x0007e20009100000 */
[----:B------:R3:W-:Y:S01]  /*1a70*/  UTCCP.T.S.4x32dp128bit tmem[UR5+0x10c], gdesc[UR28] ;  /* 0x00010c1c050079e7 */ /* 0x0007e20009100000 */
[----:B------:R3:W-:Y:S01]  /*1a80*/  UTCCP.T.S.4x32dp128bit tmem[UR5+0x110], gdesc[UR6] ;  /* 0x00011006050079e7 */ /* 0x0007e20009100000 */
[----:B------:R-:W-:Y:S01]  /*1a90*/  PLOP3.LUT P1, PT, PT, PT, PT, 0x80, 0x8 ;  /* 0x000000000008781c */ /* 0x000fe20003f2f070 */
[----:B------:R3:W-:Y:S01]  /*1aa0*/  UTCCP.T.S.4x32dp128bit tmem[UR5+0x114], gdesc[UR26] ;  /* 0x0001141a050079e7 */ /* 0x0007e20009100000 */
[----:B------:R3:W-:Y:S01]  /*1ab0*/  UTCCP.T.S.4x32dp128bit tmem[UR5+0x118], gdesc[UR24] ;  /* 0x00011818050079e7 */ /* 0x0007e20009100000 */
[----:B------:R3:W-:Y:S01]  /*1ac0*/  UTCCP.T.S.4x32dp128bit tmem[UR5+0x11c], gdesc[UR22] ;  /* 0x00011c16050079e7 */ /* 0x0007e20009100000 */
[----:B------:R3:W-:Y:S01]  /*1ad0*/  UTCCP.T.S.4x32dp128bit tmem[UR5+0x120], gdesc[UR20] ;  /* 0x00012014050079e7 */ /* 0x0007e20009100000 */
[----:B------:R3:W-:Y:S01]  /*1ae0*/  UTCCP.T.S.4x32dp128bit tmem[UR5+0x124], gdesc[UR18] ;  /* 0x00012412050079e7 */ /* 0x0007e20009100000 */
[----:B------:R-:W-:Y:S01]  /*1af0*/  UMOV UR47, 0x4008 ;  /* 0x00004008002f7882 */ /* 0x000fe20000000000 */
[----:B------:R3:W-:Y:S01]  /*1b00*/  UTCCP.T.S.4x32dp128bit tmem[UR5+0x128], gdesc[UR16] ;  /* 0x00012810050079e7 */ /* 0x0007e20009100000 */
[----:B------:R3:W-:Y:S01]  /*1b10*/  UTCCP.T.S.4x32dp128bit tmem[UR5+0x12c], gdesc[UR46] ;  /* 0x00012c2e050079e7 */ /* 0x0007e20009100000 */
[----:B------:R-:W-:Y:S01]  /*1b20*/  UMOV UR45, 0x40004040 ;  /* 0x40004040002d7882 */ /* 0x000fe20000000000 */
[----:B------:R-:W-:Y:S01]  /*1b30*/  UMOV UR43, 0x40004040 ;  /* 0x40004040002b7882 */ /* 0x000fe20000000000 */
[----:B------:R3:W-:Y:S01]  /*1b40*/  UTCOMMA.4X gdesc[UR8], gdesc[UR10], tmem[UR5], tmem[UR58], idesc[UR59], tmem[UR68], UP2 ;  /* 0x80443a0a080075ea */ /* 0x0007e20009000005 */
[----:B------:R-:W-:Y:S01]  /*1b50*/  UMOV UR41, 0x40004040 ;  /* 0x4000404000297882 */ /* 0x000fe20000000000 */
[----:B------:R-:W-:Y:S01]  /*1b60*/  UMOV UR39, 0x40004040 ;  /* 0x4000404000277882 */ /* 0x000fe20000000000 */
[----:B------:R-:W-:Y:S01]  /*1b70*/  UMOV UR36, UR37 ;  /* 0x0000002500247c82 */ /* 0x000fe20008000000 */
[----:B-1----:R-:W-:Y:S01]  /*1b80*/  MOV R0, UR48 ;  /* 0x0000003000007c02 */ /* 0x002fe20008000f00 */
[----:B------:R3:W-:Y:S01]  /*1b90*/  UTCOMMA.4X gdesc[UR42], gdesc[UR44], tmem[UR5], tmem[UR56], idesc[UR57], tmem[UR66], UPT ;  /* 0x8042382c2a0075ea */ /* 0x0007e2000b800005 */
[----:B--2---:R-:W-:Y:S01]  /*1ba0*/  @!UP0 ULEA UR12, UR14, UR49, 0x3 ;  /* 0x000000310e0c8291 */ /* 0x004fe2000f8e18ff */
[----:B------:R3:W-:Y:S01]  /*1bb0*/  UTCOMMA.4X gdesc[UR38], gdesc[UR40], tmem[UR5], tmem[UR54], idesc[UR55], tmem[UR64], UPT ;  /* 0x80403628260075ea */ /* 0x0007e2000b800005 */
[----:B------:R-:W-:Y:S01]  /*1bc0*/  UMOV UR37, 0x40004040 ;  /* 0x4000404000257882 */ /* 0x000fe20000000000 */
[----:B------:R-:W-:Y:S01]  /*1bd0*/  UMOV UR34, UR50 ;  /* 0x0000003200227c82 */ /* 0x000fe20008000000 */
[----:B------:R-:W-:Y:S01]  /*1be0*/  UMOV UR35, 0x40004040 ;  /* 0x4000404000237882 */ /* 0x000fe20000000000 */
[----:B------:R-:W-:Y:S01]  /*1bf0*/  UISETP.NE.AND UP0, UPT, UR4, 0x10, UPT ;  /* 0x000000100400788c */ /* 0x000fe2000bf05270 */
[----:B------:R3:W-:Y:S01]  /*1c00*/  UTCOMMA.4X gdesc[UR34], gdesc[UR36], tmem[UR5], tmem[UR52], idesc[UR53], tmem[UR62], UPT ;  /* 0x803e3424220075ea */ /* 0x0007e2000b800005 */
[----:B------:R3:W-:Y:S01]  /*1c10*/  UTCBAR.MULTICAST [UR51], URZ, UR73 ;  /* 0x000000ff330073e9 */ /* 0x0007e20008000849 */
[----:B------:R-:W-:Y:S01]  /*1c20*/  UPLOP3.LUT UP2, UPT, UPT, UPT, UPT, 0x80, 0x8 ;  /* 0x000000000008789c */ /* 0x000fe20003f4f070 */
[----:B------:R3:W2:Y:S05]  /*1c30*/  @!P0 SYNCS.PHASECHK.TRANS64.TRYWAIT P1, [UR12], R0 ;  /* 0x00000000ff0085a7 */ /* 0x0006aa000802110c */
[----:B------:R-:W-:Y:S05]  /*1c40*/  BRA.U UP0, `(.L_x_26) ;  /* 0xfffffff900b87547 */ /* 0x000fea000b83ffff */
[----:B------:R4:W-:Y:S01]  /*1c50*/  UTCBAR.MULTICAST [UR76], URZ, UR77 ;  /* 0x000000ff4c0073e9 */ /* 0x0009e2000800084d */
[----:B------:R-:W-:Y:S01]  /*1c60*/  UISETP.GE.AND UP0, UPT, UR74, 0x100, UPT ;  /* 0x000001004a00788c */ /* 0x000fe2000bf06270 */
[----:B------:R-:W-:-:S08]  /*1c70*/  LOP3.LUT R4, R4, 0x1, RZ, 0x3c, !PT ;  /* 0x0000000104047812 */ /* 0x000fd000078e3cff */
[----:B------:R-:W-:Y:S05]  /*1c80*/  BRA.U !UP0, `(.L_x_27) ;  /* 0xfffffff908807547 */ /* 0x000fea000b83ffff */
.L_x_22:
[----:B------:R-:W-:-:S09]  /*1c90*/  UISETP.NE.AND UP0, UPT, UR60, URZ, UPT ;  /* 0x000000ff3c00728c */ /* 0x000fd2000bf05270 */
[----:B------:R-:W-:Y:S05]  /*1ca0*/  BRA.U UP0, `(.L_x_21) ;  /* 0x0000000100187547 */ /* 0x000fea000b800000 */
[----:B--23--:R-:W2:Y:S01]  /*1cb0*/  S2R R0, SR_CgaCtaId ;  /* 0x0000000000007919 */ /* 0x00cea20000008800 */
[----:B------:R-:W-:Y:S01]  /*1cc0*/  MOV R7, 0x400 ;  /* 0x0000040000077802 */ /* 0x000fe20000000f00 */
[----:B------:R-:W-:-:S03]  /*1cd0*/  IMAD.U32 R6, R4, -0x80000000, RZ ;  /* 0x8000000004067824 */ /* 0x000fc600078e00ff */
[----:B--2---:R-:W-:-:S04]  /*1ce0*/  LEA R9, R0, R7, 0x18 ;  /* 0x0000000700097211 */ /* 0x004fc800078ec0ff */
[----:B------:R-:W2:Y:S02]  /*1cf0*/  SYNCS.PHASECHK.TRANS64.TRYWAIT P0, [R9+URZ+0x48], R6 ;  /* 0x00004806090075a7 */ /* 0x000ea400080011ff */
[----:B--2---:R-:W-:Y:S05]  /*1d00*/  @!P0 BRA `(.L_x_28) ;  /* 0x0000001400608947 */ /* 0x004fea0003800000 */
.L_x_21:
[----:B------:R-:W-:-:S13]  /*1d10*/  ISETP.GT.AND P0, PT, R5, 0x3, PT ;  /* 0x000000030500780c */ /* 0x000fda0003f04270 */
[----:B-1-34-:R-:W-:Y:S05]  /*1d20*/  @P0 EXIT ;  /* 0x000000000000094d */ /* 0x01afea0003800000 */
[----:B------:R-:W-:-:S13]  /*1d30*/  ISETP.NE.AND P0, PT, R5, RZ, PT ;  /* 0x000000ff0500720c */ /* 0x000fda0003f05270 */
[----:B------:R-:W-:Y:S05]  /*1d40*/  @P0 BRA `(.L_x_29) ;  /* 0x0000000000b80947 */ /* 0x000fea0003800000 */
[----:B------:R-:W1:Y:S01]  /*1d50*/  S2UR UR6, SR_CgaCtaId ;  /* 0x00000000000679c3 */ /* 0x000e620000008800 */
[----:B------:R-:W-:Y:S01]  /*1d60*/  NOP ;  /* 0x0000000000007918 */ /* 0x000fe20000000000 */
[----:B------:R-:W-:Y:S02]  /*1d70*/  UMOV UR4, 0x40 ;  /* 0x0000004000047882 */ /* 0x000fe40000000000 */
[----:B-1----:R-:W-:-:S09]  /*1d80*/  ULEA UR4, UR6, UR4, 0x18 ;  /* 0x0000000406047291 */ /* 0x002fd2000f8ec0ff */
[----:B--2---:R-:W1:Y:S01]  /*1d90*/  LDS.U8 R0, [UR4] ;  /* 0x00000004ff007984 */ /* 0x004e620008000000 */
[----:B------:R-:W-:Y:S02]  /*1da0*/  UMOV UR4, 0x400 ;  /* 0x0000040000047882 */ /* 0x000fe40000000000 */
[----:B------:R-:W-:Y:S01]  /*1db0*/  ULEA UR5, UR6, UR4, 0x18 ;  /* 0x0000000406057291 */ /* 0x000fe2000f8ec0ff */
[----:B-1----:R-:W-:-:S13]  /*1dc0*/  ISETP.NE.AND P0, PT, R0, RZ, PT ;  /* 0x000000ff0000720c */ /* 0x002fda0003f05270 */
[----:B------:R-:W-:Y:S05]  /*1dd0*/  @P0 BRA `(.L_x_30) ;  /* 0x00000000007c0947 */ /* 0x000fea0003800000 */
[----:B------:R-:W-:-:S13]  /*1de0*/  ELECT P0, URZ, PT ;  /* 0x0000000000ff782f */ /* 0x000fda0003800000 */
[----:B------:R-:W-:Y:S05]  /*1df0*/  @!P0 BRA `(.L_x_31) ;  /* 0x0000000000848947 */ /* 0x000fea0003800000 */
[----:B------:R-:W-:Y:S01]  /*1e00*/  UMOV UR4, 0x10 ;  /* 0x0000001000047882 */ /* 0x000fe20000000000 */
[----:B------:R-:W-:-:S04]  /*1e10*/  IMAD.MOV.U32 R2, RZ, RZ, 0xffff ;  /* 0x0000ffffff027424 */ /* 0x000fc800078e00ff */
[----:B------:R-:W-:Y:S04]  /*1e20*/  DEPBAR.LE SB1, 0x36 ;  /* 0x00009d800000791a */ /* 0x000fe80000000000 */
[----:B------:R-:W1:Y:S02]  /*1e30*/  UTCATOMSWS.FIND_AND_SET.ALIGN UP0, UR4, UR4 ;  /* 0x00000004000475e3 */ /* 0x000e640008000800 */
[----:B-1----:R-:W-:Y:S01]  /*1e40*/  PLOP3.LUT P0, PT, PT, PT, UP0, 0x80, 0x8 ;  /* 0x000000000008781c */ /* 0x002fe20003f0f008 */
[----:B------:R-:W-:-:S03]  /*1e50*/  IMAD.U32 R7, RZ, RZ, UR4 ;  /* 0x00000004ff077e24 */ /* 0x000fc6000f8e00ff */
[----:B------:R-:W-:-:S04]  /*1e60*/  SEL R0, RZ, 0xffffffff, !P0 ;  /* 0xffffffffff007807 */ /* 0x000fc80004000000 */
[----:B------:R-:W-:Y:S01]  /*1e70*/  ISETP.NE.AND P0, PT, R0, RZ, PT ;  /* 0x000000ff0000720c */ /* 0x000fe20003f05270 */
[----:B------:R-:W-:-:S12]  /*1e80*/  IMAD.MOV.U32 R0, RZ, RZ, 0x1 ;  /* 0x00000001ff007424 */ /* 0x000fd800078e00ff */
[----:B------:R-:W-:Y:S05]  /*1e90*/  @P0 BRA `(.L_x_32) ;  /* 0x0000000000240947 */ /* 0x000fea0003800000 */
.L_x_33:
[----:B------:R-:W-:Y:S05]  /*1ea0*/  NANOSLEEP 0x64 ;  /* 0x000000640000795d */ /* 0x000fea0003800000 */
[----:B------:R-:W-:-:S05]  /*1eb0*/  UMOV UR4, 0x10 ;  /* 0x0000001000047882 */ /* 0x000fca0000000000 */
[----:B------:R-:W-:Y:S04]  /*1ec0*/  DEPBAR.LE SB1, 0x36 ;  /* 0x00009d800000791a */ /* 0x000fe80000000000 */
[----:B------:R-:W1:Y:S02]  /*1ed0*/  UTCATOMSWS.FIND_AND_SET.ALIGN UP0, UR4, UR4 ;  /* 0x00000004000475e3 */ /* 0x000e640008000800 */
[----:B-1----:R-:W-:Y:S01]  /*1ee0*/  PLOP3.LUT P0, PT, PT, PT, UP0, 0x80, 0x8 ;  /* 0x000000000008781c */ /* 0x002fe20003f0f008 */
[----:B------:R-:W-:-:S03]  /*1ef0*/  IMAD.U32 R7, RZ, RZ, UR4 ;  /* 0x00000004ff077e24 */ /* 0x000fc6000f8e00ff */
[----:B------:R-:W-:-:S04]  /*1f00*/  SEL R4, RZ, 0xffffffff, !P0 ;  /* 0xffffffffff047807 */ /* 0x000fc80004000000 */
[----:B------:R-:W-:-:S13]  /*1f10*/  ISETP.NE.AND P0, PT, R4, RZ, PT ;  /* 0x000000ff0400720c */ /* 0x000fda0003f05270 */
[----:B------:R-:W-:Y:S05]  /*1f20*/  @!P0 BRA `(.L_x_33) ;  /* 0xfffffffc00dc8947 */ /* 0x000fea000383ffff */
.L_x_32:
[C---:B------:R-:W-:Y:S01]  /*1f30*/  VIADD R5, R7.reuse, 0x10 ;  /* 0x0000001007057836 */ /* 0x040fe20000000000 */
[----:B------:R-:W-:Y:S01]  /*1f40*/  UMOV UR4, 0x50 ;  /* 0x0000005000047882 */ /* 0x000fe20000000000 */
[----:B------:R-:W-:Y:S01]  /*1f50*/  SHF.L.U32 R2, R2, R7, RZ ;  /* 0x0000000702027219 */ /* 0x000fe200000006ff */
[----:B------:R-:W-:Y:S01]  /*1f60*/  ULEA UR4, UR6, UR4, 0x18 ;  /* 0x0000000406047291 */ /* 0x000fe2000f8ec0ff */
[----:B------:R-:W-:Y:S01]  /*1f70*/  IMAD.SHL.U32 R7, R7, 0x20, RZ ;  /* 0x0000002007077824 */ /* 0x000fe200078e00ff */
[----:B------:R-:W-:-:S04]  /*1f80*/  SHF.L.U32 R5, R0, R5, RZ ;  /* 0x0000000500057219 */ /* 0x000fc800000006ff */
[----:B------:R-:W-:-:S05]  /*1f90*/  LOP3.LUT R2, R5, R2, RZ, 0xfc, !PT ;  /* 0x0000000205027212 */ /* 0x000fca00078efcff */
[----:B------:R1:W-:Y:S04]  /*1fa0*/  ATOMS.OR RZ, [UR4], R2 ;  /* 0x00000002ffff798c */ /* 0x0003e8000b000004 */
[----:B------:R1:W-:Y:S01]  /*1fb0*/  STS [UR5+0x58], R7 ;  /* 0x00005807ff007988 */ /* 0x0003e20008000805 */
[----:B------:R-:W-:Y:S05]  /*1fc0*/  BRA `(.L_x_31) ;  /* 0x0000000000107947 */ /* 0x000fea0003800000 */
.L_x_30:
[----:B------:R-:W-:Y:S02]  /*1fd0*/  MOV R0, 0xffffffff ;  /* 0xffffffff00007802 */ /* 0x000fe40000000f00 */
[----:B------:R-:W-:-:S03]  /*1fe0*/  MOV R4, 0x2010 ;  /* 0x0000201000047802 */ /* 0x000fc60000000f00 */
[----:B------:R1:W-:Y:S04]  /*1ff0*/  STS [UR5+0x58], R0 ;  /* 0x00005800ff007988 */ /* 0x0003e80008000805 */
[----:B-1----:R-:W-:Y:S05]  /*2000*/  CALL.REL.NOINC `($__internal_1_$__cuda_sm10x_tcgen05_guardrail_trap_phase_invalid_during_alloc) ;  /* 0x0000001000e07944 */ /* 0x002fea0003c00000 */
.L_x_31:
[----:B------:R-:W-:Y:S05]  /*2010*/  WARPSYNC.ALL ;  /* 0x0000000000007948 */ /* 0x000fea0003800000 */
[----:B------:R-:W-:Y:S01]  /*2020*/  NOP ;  /* 0x0000000000007918 */ /* 0x000fe20000000000 */
.L_x_29:
[----:B------:R-:W3:Y:S08]  /*2030*/  S2UR UR4, SR_CgaCtaId ;  /* 0x00000000000479c3 */ /* 0x000ef00000008800 */
[----:B------:R-:W-:Y:S06]  /*2040*/  BAR.SYNC.DEFER_BLOCKING 0x3, 0xa0 ;  /* 0x00c2800000007b1d */ /* 0x000fec0000010000 */
[----:B------:R-:W-:-:S02]  /*2050*/  UMOV UR5, 0x400 ;  /* 0x0000040000057882 */ /* 0x000fc40000000000 */
[----:B------:R-:W4:Y:S01]  /*2060*/  S2UR UR14, SR_CTAID.Z ;  /* 0x00000000000e79c3 */ /* 0x000f220000002700 */
[----:B---3--:R-:W-:Y:S02]  /*2070*/  ULEA UR21, UR4, UR5, 0x18 ;  /* 0x0000000504157291 */ /* 0x008fe4000f8ec0ff */
[----:B----4-:R-:W-:-:S07]  /*2080*/  UISETP.GT.U32.AND UP0, UPT, UR14, 0xff, UPT ;  /* 0x000000ff0e00788c */ /* 0x010fce000bf04070 */
[----:B--2---:R-:W2:Y:S02]  /*2090*/  LDS R0, [UR21+0x58] ;  /* 0x00005815ff007984 */ /* 0x004ea40008000800 */
[----:B--2---:R-:W-:Y:S01]  /*20a0*/  R2UR UR23, R0 ;  /* 0x00000000001772ca */ /* 0x004fe200000e0000 */
[----:B------:R-:W-:-:S14]  /*20b0*/  BRA.U UP0, `(.L_x_34) ;  /* 0x0000000d00487547 */ /* 0x000fdc000b800000 */
[----:B------:R-:W2:Y:S01]  /*20c0*/  LDCU.64 UR6, c[0x0][0x648] ;  /* 0x0000c900ff0677ac */ /* 0x000ea20008000a00 */
[----:B------:R-:W-:Y:S01]  /*20d0*/  SHF.R.U32.HI R0, RZ, 0x5, R3 ;  /* 0x00000005ff007819 */ /* 0x000fe20000011603 */
[----:B------:R-:W-:Y:S01]  /*20e0*/  IMAD.SHL.U32 R3, R3, 0x20, RZ ;  /* 0x0000002003037824 */ /* 0x000fe200078e00ff */
[----:B------:R-:W-:Y:S01]  /*20f0*/  S2UR UR17, SR_CgaCtaId ;  /* 0x00000000001179c3 */ /* 0x000fe20000008800 */
[----:B------:R-:W3:Y:S01]  /*2100*/  LDCU.U8 UR9, c[0x0][0x650] ;  /* 0x0000ca00ff0977ac */ /* 0x000ee20008000000 */
[----:B------:R-:W-:Y:S02]  /*2110*/  R2UR UR16, R0 ;  /* 0x00000000001072ca */ /* 0x000fe400000e0000 */
[----:B------:R-:W-:Y:S01]  /*2120*/  LOP3.LUT R3, R3, 0x3e0, RZ, 0xc0, !PT ;  /* 0x000003e003037812 */ /* 0x000fe200078ec0ff */
[----:B------:R-:W4:Y:S01]  /*2130*/  LDCU.U8 UR8, c[0x0][0x651] ;  /* 0x0000ca20ff0877ac */ /* 0x000f220008000000 */
[----:B------:R-:W5:Y:S02]  /*2140*/  S2R R0, SR_LANEID ;  /* 0x0000000000007919 */ /* 0x000f640000000000 */
[----:B------:R-:W1:Y:S01]  /*2150*/  S2UR UR22, SR_CTAID.X ;  /* 0x00000000001679c3 */ /* 0x000e620000002500 */
[----:B------:R-:W1:Y:S01]  /*2160*/  LDCU.U8 UR12, c[0x0][0x65c] ;  /* 0x0000cb80ff0c77ac */ /* 0x000e620008000000 */
[----:B------:R-:W1:Y:S05]  /*2170*/  LDCU.U8 UR11, c[0x0][0x65d] ;  /* 0x0000cba0ff0b77ac */ /* 0x000e6a0008000000 */
[----:B-1----:R-:W-:Y:S01]  /*2180*/  IMAD.U32 R2, RZ, RZ, UR16 ;  /* 0x00000010ff027e24 */ /* 0x002fe2000f8e00ff */
[----:B------:R-:W1:Y:S01]  /*2190*/  S2UR UR18, SR_CgaCtaId ;  /* 0x00000000001279c3 */ /* 0x000e620000008800 */
[----:B--2---:R-:W-:Y:S01]  /*21a0*/  UIMAD.WIDE.U32 UR4, UR14, UR7, URZ ;  /* 0x000000070e0472a5 */ /* 0x004fe2000f8e00ff */
[----:B------:R-:W2:Y:S01]  /*21b0*/  LDCU UR7, c[0x0][0x658] ;  /* 0x0000cb00ff0777ac */ /* 0x000ea20008000800 */
[----:B------:R-:W-:-:S02]  /*21c0*/  IMAD R3, R2, 0x400, R3 ;  /* 0x0000040002037824 */ /* 0x000fc400078e0203 */
[----:B------:R-:W-:Y:S02]  /*21d0*/  UIADD3 UR4, UPT, UPT, UR14, -UR5, URZ ;  /* 0x800000050e047290 */ /* 0x000fe4000fffe0ff */
[----:B------:R-:W-:Y:S01]  /*21e0*/  VIADD R3, R3, UR21 ;  /* 0x0000001503037c36 */ /* 0x000fe20008000000 */
[----:B------:R-:W1:Y:S03]  /*21f0*/  LDCU UR26, c[0x0][0x654] ;  /* 0x0000ca80ff1a77ac */ /* 0x000e660008000800 */
[C---:B------:R-:W-:Y:S01]  /*2200*/  VIADD R2, R3.reuse, 0x410 ;  /* 0x0000041003027836 */ /* 0x040fe20000000000 */
[----:B---3--:R-:W-:Y:S01]  /*2210*/  USHF.R.U32.HI UR4, URZ, UR9, UR4 ;  /* 0x00000009ff047299 */ /* 0x008fe20008011604 */
[----:B------:R-:W-:Y:S01]  /*2220*/  VIADD R3, R3, 0x400 ;  /* 0x0000040003037836 */ /* 0x000fe20000000000 */
[----:B------:R-:W-:Y:S01]  /*2230*/  UMOV UR19, 0x400 ;  /* 0x0000040000137882 */ /* 0x000fe20000000000 */
[----:B------:R-:W-:Y:S01]  /*2240*/  USHF.L.U32 UR22, UR22, 0x7, URZ ;  /* 0x0000000716167899 */ /* 0x000fe200080006ff */
[----:B------:R-:W-:Y:S01]  /*2250*/  SHF.R.U32.HI R37, RZ, 0x3, R2 ;  /* 0x00000003ff257819 */ /* 0x000fe20000011602 */
[----:B------:R-:W-:Y:S01]  /*2260*/  UIADD3 UR4, UPT, UPT, UR5, UR4, URZ ;  /* 0x0000000405047290 */ /* 0x000fe2000fffe0ff */
[----:B------:R-:W-:Y:S01]  /*2270*/  SHF.R.U32.HI R36, RZ, 0x3, R3 ;  /* 0x00000003ff247819 */ /* 0x000fe20000011603 */
[----:B------:R-:W-:Y:S01]  /*2280*/  ULEA UR17, UR17, UR19, 0x18 ;  /* 0x0000001311117291 */ /* 0x000fe2000f8ec0ff */
[----:B------:R-:W-:Y:S01]  /*2290*/  LOP3.LUT R37, R2, 0x10, R37, 0x78, !PT ;  /* 0x0000001002257812 */ /* 0x000fe200078e7825 */
[----:B----4-:R-:W-:Y:S01]  /*22a0*/  USHF.R.U32.HI UR4, URZ, UR8, UR4 ;  /* 0x00000008ff047299 */ /* 0x010fe20008011604 */
[----:B------:R-:W-:Y:S01]  /*22b0*/  LOP3.LUT R36, R3, 0x10, R36, 0x78, !PT ;  /* 0x0000001003247812 */ /* 0x000fe200078e7824 */
[----:B------:R-:W3:Y:S01]  /*22c0*/  LDCU.64 UR8, c[0x0][0x660] ;  /* 0x0000cc00ff0877ac */ /* 0x000ee20008000a00 */
[----:B------:R-:W-:Y:S01]  /*22d0*/  IMAD.MOV.U32 R3, RZ, RZ, RZ ;  /* 0x000000ffff037224 */ /* 0x000fe200078e00ff */
[----:B------:R-:W-:Y:S01]  /*22e0*/  UIADD3 UR4, UPT, UPT, -UR4, URZ, URZ ;  /* 0x000000ff04047290 */ /* 0x000fe2000fffe1ff */
[----:B------:R-:W-:Y:S01]  /*22f0*/  UMOV UR15, 0x400 ;  /* 0x00000400000f7882 */ /* 0x000fe20000000000 */
[----:B------:R-:W4:Y:S02]  /*2300*/  LDCU.64 UR24, c[0x0][0x358] ;  /* 0x00006b00ff1877ac */ /* 0x000f240008000a00 */
[----:B------:R-:W-:-:S02]  /*2310*/  UIMAD UR10, UR6, UR4, UR14 ;  /* 0x00000004060a72a4 */ /* 0x000fc4000f8e020e */
[----:B-1----:R-:W-:Y:S02]  /*2320*/  ULEA UR18, UR18, UR15, 0x18 ;  /* 0x0000000f12127291 */ /* 0x002fe4000f8ec0ff */
[----:B--2---:R-:W-:Y:S01]  /*2330*/  UIMAD.WIDE.U32 UR4, UR10, UR7, URZ ;  /* 0x000000070a0472a5 */ /* 0x004fe2000f8e00ff */
[----:B------:R-:W1:Y:S03]  /*2340*/  LDCU UR7, c[0x0][0x374] ;  /* 0x00006e80ff0777ac */ /* 0x000e660008000800 */
[----:B------:R-:W-:Y:S02]  /*2350*/  UIADD3 UR4, UPT, UPT, UR10, -UR5, URZ ;  /* 0x800000050a047290 */ /* 0x000fe4000fffe0ff */
[----:B------:R-:W-:Y:S02]  /*2360*/  ULOP3.LUT UR22, UR22, 0x80, URZ, 0xc0, !UPT ;  /* 0x0000008016167892 */ /* 0x000fe4000f8ec0ff */
[----:B------:R-:W-:Y:S01]  /*2370*/  USHF.R.U32.HI UR4, URZ, UR12, UR4 ;  /* 0x0000000cff047299 */ /* 0x000fe20008011604 */
[----:B------:R-:W2:Y:S03]  /*2380*/  LDCU.U8 UR12, c[0x0][0x668] ;  /* 0x0000cd00ff0c77ac */ /* 0x000ea60008000000 */
[----:B------:R-:W-:-:S02]  /*2390*/  UIADD3 UR4, UPT, UPT, UR5, UR4, URZ ;  /* 0x0000000405047290 */ /* 0x000fc4000fffe0ff */
[----:B------:R-:W-:Y:S02]  /*23a0*/  ULEA UR20, UR16, UR23, 0x15 ;  /* 0x0000001710147291 */ /* 0x000fe4000f8ea8ff */
[----:B------:R-:W-:Y:S01]  /*23b0*/  USHF.R.U32.HI UR6, URZ, UR11, UR4 ;  /* 0x0000000bff067299 */ /* 0x000fe20008011604 */
[----:B------:R-:W1:Y:S03]  /*23c0*/  LDCU.U8 UR11, c[0x0][0x669] ;  /* 0x0000cd20ff0b77ac */ /* 0x000e660008000000 */
[----:B---3--:R-:W-:Y:S02]  /*23d0*/  UIMAD.WIDE.U32 UR4, UR6, UR9, URZ ;  /* 0x00000009060472a5 */ /* 0x008fe4000f8e00ff */
[----:B------:R-:W-:Y:S02]  /*23e0*/  ULEA UR21, UR16, UR21, 0x2 ;  /* 0x0000001510157291 */ /* 0x000fe4000f8e10ff */
[----:B------:R-:W-:Y:S01]  /*23f0*/  UIADD3 UR4, UPT, UPT, UR6, -UR5, URZ ;  /* 0x8000000506047290 */ /* 0x000fe2000fffe0ff */
[----:B------:R-:W-:Y:S01]  /*2400*/  UMOV UR9, 0x400 ;  /* 0x0000040000097882 */ /* 0x000fe20000000000 */
[----:B------:R-:W-:-:S02]  /*2410*/  UMOV UR15, URZ ;  /* 0x000000ff000f7c82 */ /* 0x000fc40008000000 */
[----:B--2---:R-:W-:Y:S01]  /*2420*/  USHF.R.U32.HI UR4, URZ, UR12, UR4 ;  /* 0x0000000cff047299 */ /* 0x004fe20008011604 */
[----:B------:R-:W2:Y:S03]  /*2430*/  LDCU.64 UR12, c[0x0][0x348] ;  /* 0x00006900ff0c77ac */ /* 0x000ea60008000a00 */
[----:B------:R-:W-:Y:S01]  /*2440*/  UIADD3 UR4, UPT, UPT, UR5, UR4, URZ ;  /* 0x0000000405047290 */ /* 0x000fe2000fffe0ff */
[----:B------:R-:W3:Y:S03]  /*2450*/  LDCU UR5, c[0x0][0x370] ;  /* 0x00006e00ff0577ac */ /* 0x000ee60008000800 */
[----:B-1----:R-:W-:Y:S01]  /*2460*/  USHF.R.U32.HI UR4, URZ, UR11, UR4 ;  /* 0x0000000bff047299 */ /* 0x002fe20008011604 */
[----:B------:R-:W1:Y:S03]  /*2470*/  S2UR UR11, SR_CgaCtaId ;  /* 0x00000000000b79c3 */ /* 0x000e660000008800 */
[----:B------:R-:W-:-:S04]  /*2480*/  UIADD3 UR4, UPT, UPT, -UR4, URZ, URZ ;  /* 0x000000ff04047290 */ /* 0x000fc8000fffe1ff */
[----:B------:R-:W-:Y:S01]  /*2490*/  UIMAD UR4, UR8, UR4, UR6 ;  /* 0x00000004080472a4 */ /* 0x000fe2000f8e0206 */
[----:B------:R-:W1:Y:S01]  /*24a0*/  LDCU UR8, c[0x0][0x378] ;  /* 0x00006f00ff0877ac */ /* 0x000e620008000800 */
[----:B---3--:R-:W-:Y:S02]  /*24b0*/  UIMAD UR5, UR7, UR5, URZ ;  /* 0x00000005070572a4 */ /* 0x008fe4000f8e02ff */
[----:B--2---:R-:W-:Y:S02]  /*24c0*/  UIADD3 UR12, UP0, UPT, UR12, 0x240, URZ ;  /* 0x000002400c0c7890 */ /* 0x004fe4000ff1e0ff */
[----:B------:R-:W-:Y:S02]  /*24d0*/  UIADD3 UR6, UPT, UPT, -UR6, URZ, URZ ;  /* 0x000000ff06067290 */ /* 0x000fe4000fffe1ff */
[----:B------:R-:W-:Y:S02]  /*24e0*/  UIADD3.X UR13, UPT, UPT, URZ, UR13, URZ, UP0, !UPT ;  /* 0x0000000dff0d7290 */ /* 0x000fe400087fe4ff */
[----:B------:R-:W-:-:S02]  /*24f0*/  UIMAD UR10, UR26, UR6, UR10 ;  /* 0x000000061a0a72a4 */ /* 0x000fc4000f8e020a */
[----:B------:R-:W-:Y:S02]  /*2500*/  UISETP.NE.AND UP0, UPT, UR16, URZ, UPT ;  /* 0x000000ff1000728c */ /* 0x000fe4000bf05270 */
[----:B-1----:R-:W-:Y:S02]  /*2510*/  ULEA UR11, UR11, UR9, 0x18 ;  /* 0x000000090b0b7291 */ /* 0x002fe4000f8ec0ff */
[----:B------:R-:W-:-:S04]  /*2520*/  UIMAD UR5, UR5, UR8, URZ ;  /* 0x00000008050572a4 */ /* 0x000fc8000f8e02ff */
[----:B------:R-:W-:-:S04]  /*2530*/  ULEA.HI UR19, UR5, UR5, URZ, 0x1 ;  /* 0x0000000505137291 */ /* 0x000fc8000f8f08ff */
[----:B----45:R-:W-:-:S12]  /*2540*/  USHF.R.S32.HI UR19, URZ, 0x1, UR19 ;  /* 0x00000001ff137899 */ /* 0x030fd80008011413 */
.L_x_40:
[----:B------:R-:W1:Y:S01]  /*2550*/  S2R R2, SR_CgaCtaId ;  /* 0x0000000000027919 */ /* 0x000e620000008800 */
[----:B------:R-:W-:Y:S01]  /*2560*/  MOV R5, 0x400 ;  /* 0x0000040000057802 */ /* 0x000fe20000000f00 */
[----:B------:R-:W-:Y:S01]  /*2570*/  IMAD.U32 R4, R3, -0x80000000, RZ ;  /* 0x8000000003047824 */ /* 0x000fe200078e00ff */
[----:B------:R-:W-:Y:S02]  /*2580*/  USHF.L.U32 UR5, UR15, 0x3, URZ ;  /* 0x000000030f057899 */ /* 0x000fe400080006ff */
[----:B------:R-:W-:Y:S02]  /*2590*/  ULEA UR10, UR10, UR22, 0x8 ;  /* 0x000000160a0a7291 */ /* 0x000fe4000f8e40ff */
[----:B------:R-:W-:Y:S01]  /*25a0*/  USHF.L.U32 UR9, UR4, 0x8, URZ ;  /* 0x0000000804097899 */ /* 0x000fe200080006ff */
[----:B-1----:R-:W-:-:S04]  /*25b0*/  LEA R5, R2, R5, 0x18 ;  /* 0x0000000502057211 */ /* 0x002fc800078ec0ff */
[----:B------:R-:W1:Y:S02]  /*25c0*/  SYNCS.PHASECHK.TRANS64.TRYWAIT P0, [R5+URZ+0x40], R4 ;  /* 0x00004004050075a7 */ /* 0x000e6400080011ff */
[----:B-1-3--:R-:W-:Y:S05]  /*25d0*/  @!P0 BRA `(.L_x_35) ;  /* 0x0000000c00448947 */ /* 0x00afea0003800000 */
.L_x_52:
[----:B------:R-:W-:Y:S01]  /*25e0*/  HFMA2 R2, -RZ, RZ, 0, 0 ;  /* 0x00000000ff027431 */ /* 0x000fe200000001ff */
[----:B------:R-:W-:Y:S01]  /*25f0*/  UMOV UR7, UR20 ;  /* 0x0000001400077c82 */ /* 0x000fe20008000000 */
[----:B------:R-:W-:-:S05]  /*2600*/  UMOV UR6, URZ ;  /* 0x000000ff00067c82 */ /* 0x000fca0008000000 */
.L_x_37:
[----:B-1----:R-:W1:Y:S01]  /*2610*/  LDTM.x32 R4, tmem[UR7] ;  /* 0x00000007000479ee */ /* 0x002e6200082c0000 */
[----:B------:R-:W-:-:S04]  /*2620*/  ULEA.HI UR4, UR5, UR5, URZ, 0x1 ;  /* 0x0000000505047291 */ /* 0x000fc8000f8f08ff */
[----:B------:R-:W-:-:S04]  /*2630*/  ULOP3.LUT UR4, UR4, 0xffffe, URZ, 0xc0, !UPT ;  /* 0x000ffffe04047892 */ /* 0x000fc8000f8ec0ff */
[----:B------:R-:W-:Y:S01]  /*2640*/  UIADD3 UR4, UPT, UPT, -UR4, UR5, URZ ;  /* 0x0000000504047290 */ /* 0x000fe2000fffe1ff */
[----:B-1----:R-:W-:Y:S02]  /*2650*/  FMNMX.NAN R39, |R18|, |R34|, !PT ;  /* 0x4000002212277209 */ /* 0x002fe40007820200 */
[----:B------:R-:W-:Y:S02]  /*2660*/  FMNMX.NAN R38, |R19|, |R35|, !PT ;  /* 0x4000002313267209 */ /* 0x000fe40007820200 */
[----:B------:R-:W-:Y:S02]  /*2670*/  FMNMX.NAN R42, |R17|, |R33|, !PT ;  /* 0x40000021112a7209 */ /* 0x000fe40007820200 */
[----:B------:R-:W-:Y:S02]  /*2680*/  F2FP.SATFINITE.E4M3.F32.PACK_AB_MERGE_C R19, R19, R18, RZ ;  /* 0x000000121313723e */ /* 0x000fe400048070ff */
[----:B------:R-:W-:Y:S02]  /*2690*/  F2FP.SATFINITE.E4M3.F32.PACK_AB_MERGE_C R34, R35, R34, RZ ;  /* 0x000000222322723e */ /* 0x000fe400048070ff */
[----:B------:R-:W-:-:S02]  /*26a0*/  F2FP.SATFINITE.E4M3.F32.PACK_AB_MERGE_C R18, R17, R16, RZ ;  /* 0x000000101112723e */ /* 0x000fc400048070ff */
[-C--:B------:R-:W-:Y:S02]  /*26b0*/  F2FP.SATFINITE.E4M3.F32.PACK_AB_MERGE_C R41, R33, R32.reuse, RZ ;  /* 0x000000202129723e */ /* 0x080fe400048070ff */
[----:B------:R-:W-:Y:S02]  /*26c0*/  FMNMX.NAN R35, |R16|, |R32|, !PT ;  /* 0x4000002010237209 */ /* 0x000fe40007820200 */
[----:B------:R-:W-:Y:S02]  /*26d0*/  F2FP.SATFINITE.E4M3.F32.PACK_AB_MERGE_C R40, R15, R14, RZ ;  /* 0x0000000e0f28723e */ /* 0x000fe400048070ff */
[----:B------:R-:W-:Y:S02]  /*26e0*/  FMNMX.NAN R33, |R14|, |R30|, !PT ;  /* 0x4000001e0e217209 */ /* 0x000fe40007820200 */
[----:B------:R-:W-:Y:S02]  /*26f0*/  F2FP.SATFINITE.E4M3.F32.PACK_AB_MERGE_C R17, R11, R10, RZ ;  /* 0x0000000a0b11723e */ /* 0x000fe400048070ff */
[----:B------:R-:W-:-:S02]  /*2700*/  FMNMX3.NAN R39, |R10|, |R26|, R39, !PT ;  /* 0x4000001a0a277276 */ /* 0x000fc40007820227 */
[----:B------:R-:W-:Y:S02]  /*2710*/  FMNMX.NAN R32, |R15|, |R31|, !PT ;  /* 0x4000001f0f207209 */ /* 0x000fe40007820200 */
[----:B------:R-:W-:Y:S02]  /*2720*/  F2FP.SATFINITE.E4M3.F32.PACK_AB_MERGE_C R14, R31, R30, RZ ;  /* 0x0000001e1f0e723e */ /* 0x000fe400048070ff */
[C---:B------:R-:W-:Y:S02]  /*2730*/  F2FP.SATFINITE.E4M3.F32.PACK_AB_MERGE_C R10, R9.reuse, R8, RZ ;  /* 0x00000008090a723e */ /* 0x040fe400048070ff */
[----:B------:R-:W-:Y:S02]  /*2740*/  FMNMX3.NAN R42, |R9|, |R25|, R42, !PT ;  /* 0x40000019092a7276 */ /* 0x000fe4000782022a */
[C---:B------:R-:W-:Y:S02]  /*2750*/  FMNMX.NAN R30, |R13|.reuse, |R29|, !PT ;  /* 0x4000001d0d1e7209 */ /* 0x040fe40007820200 */
[----:B------:R-:W-:-:S02]  /*2760*/  F2FP.SATFINITE.E4M3.F32.PACK_AB_MERGE_C R43, R13, R12, RZ ;  /* 0x0000000c0d2b723e */ /* 0x000fc400048070ff */
[----:B------:R-:W-:Y:S02]  /*2770*/  FMNMX.NAN R31, |R12|, |R28|, !PT ;  /* 0x4000001c0c1f7209 */ /* 0x000fe40007820200 */
[----:B------:R-:W-:Y:S02]  /*2780*/  F2FP.SATFINITE.E4M3.F32.PACK_AB_MERGE_C R9, R7, R6, RZ ;  /* 0x000000060709723e */ /* 0x000fe400048070ff */
[----:B------:R-:W-:Y:S02]  /*2790*/  F2FP.SATFINITE.E4M3.F32.PACK_AB_MERGE_C R16, R5, R4, RZ ;  /* 0x000000040510723e */ /* 0x000fe400048070ff */
[----:B------:R-:W-:Y:S02]  /*27a0*/  F2FP.SATFINITE.E4M3.F32.PACK_AB_MERGE_C R13, R27, R26, RZ ;  /* 0x0000001a1b0d723e */ /* 0x000fe400048070ff */
[----:B------:R-:W-:Y:S02]  /*27b0*/  F2FP.SATFINITE.E4M3.F32.PACK_AB_MERGE_C R12, R25, R24, RZ ;  /* 0x00000018190c723e */ /* 0x000fe400048070ff */
[----:B------:R-:W-:Y:S01]  /*27c0*/  PRMT R16, R16, 0x5410, R9 ;  /* 0x0000541010107816 */ /* 0x000fe20000000009 */
[----:B------:R-:W-:Y:S01]  /*27d0*/  IMAD.U32 R9, RZ, RZ, UR4 ;  /* 0x00000004ff097e24 */ /* 0x000fe2000f8e00ff */
[----:B------:R-:W-:-:S02]  /*27e0*/  FMNMX3.NAN R38, |R11|, |R27|, R38, !PT ;  /* 0x4000001b0b267276 */ /* 0x000fc40007820226 */
[----:B------:R-:W-:Y:S02]  /*27f0*/  PRMT R13, R12, 0x5410, R13 ;  /* 0x000054100c0d7816 */ /* 0x000fe4000000000d */
[----:B------:R-:W-:Y:S02]  /*2800*/  F2FP.SATFINITE.E4M3.F32.PACK_AB_MERGE_C R29, R29, R28, RZ ;  /* 0x0000001c1d1d723e */ /* 0x000fe400048070ff */
[----:B------:R-:W-:Y:S02]  /*2810*/  F2FP.SATFINITE.E4M3.F32.PACK_AB_MERGE_C R11, R23, R22, RZ ;  /* 0x00000016170b723e */ /* 0x000fe400048070ff */
[----:B------:R-:W-:Y:S02]  /*2820*/  F2FP.SATFINITE.E4M3.F32.PACK_AB_MERGE_C R12, R21, R20, RZ ;  /* 0x00000014150c723e */ /* 0x000fe400048070ff */
[----:B------:R-:W-:Y:S01]  /*2830*/  PRMT R17, R10, 0x5410, R17 ;  /* 0x000054100a117816 */ /* 0x000fe20000000011 */
[C---:B------:R-:W-:Y:S01]  /*2840*/  IMAD R10, R9.reuse, 0x1000, R36 ;  /* 0x00001000090a7824 */ /* 0x040fe200078e0224 */
[----:B------:R-:W-:Y:S01]  /*2850*/  PRMT R19, R18, 0x5410, R19 ;  /* 0x0000541012137816 */ /* 0x000fe20000000013 */
[----:B------:R-:W-:Y:S01]  /*2860*/  IMAD R9, R9, 0x1000, R37 ;  /* 0x0000100009097824 */ /* 0x000fe200078e0225 */
[----:B------:R-:W-:-:S02]  /*2870*/  PRMT R18, R43, 0x5410, R40 ;  /* 0x000054102b127816 */ /* 0x000fc40000000028 */
[----:B------:R-:W-:Y:S02]  /*2880*/  PRMT R15, R41, 0x5410, R34 ;  /* 0x00005410290f7816 */ /* 0x000fe40000000022 */
[----:B------:R-:W-:Y:S01]  /*2890*/  PRMT R12, R12, 0x5410, R11 ;  /* 0x000054100c0c7816 */ /* 0x000fe2000000000b */
[----:B------:R1:W-:Y:S01]  /*28a0*/  STS.128 [R10], R16 ;  /* 0x000000100a007388 */ /* 0x0003e20000000c00 */
[----:B------:R-:W-:Y:S02]  /*28b0*/  PRMT R14, R29, 0x5410, R14 ;  /* 0x000054101d0e7816 */ /* 0x000fe4000000000e */
[----:B------:R-:W-:Y:S02]  /*28c0*/  FMNMX3.NAN R35, |R8|, |R24|, R35, !PT ;  /* 0x4000001808237276 */ /* 0x000fe40007820223 */
[----:B------:R-:W-:Y:S01]  /*28d0*/  FMNMX3.NAN R7, |R7|, |R23|, R32, !PT ;  /* 0x4000001707077276 */ /* 0x000fe20007820220 */
[----:B------:R1:W-:Y:S01]  /*28e0*/  STS.128 [R9], R12 ;  /* 0x0000000c09007388 */ /* 0x0003e20000000c00 */
[----:B------:R-:W-:Y:S01]  /*28f0*/  FMNMX3.NAN R6, |R6|, |R22|, R33, !PT ;  /* 0x4000001606067276 */ /* 0x000fe20007820221 */
[----:B------:R2:W-:Y:S06]  /*2900*/  MEMBAR.ALL.CTA ;  /* 0x0000000000007992 */ /* 0x0005ec0000008000 */
[----:B--2---:R-:W2:Y:S02]  /*2910*/  FENCE.VIEW.ASYNC.S ;  /* 0x00000000000073c6 */ /* 0x004ea40000000000 */
[----:B--2---:R-:W-:Y:S06]  /*2920*/  BAR.SYNC.DEFER_BLOCKING 0x2, 0x80 ;  /* 0x0082000000007b1d */ /* 0x004fec0000010000 */
[----:B------:R-:W-:Y:S05]  /*2930*/  BRA.U UP0, `(.L_x_36) ;  /* 0x0000000100147547 */ /* 0x000fea000b800000 */
[----:B------:R-:W-:-:S04]  /*2940*/  ULEA UR4, UR4, UR11, 0xc ;  /* 0x0000000b04047291 */ /* 0x000fc8000f8e60ff */
[----:B------:R-:W-:-:S09]  /*2950*/  UIADD3 UR8, UPT, UPT, UR4, 0x400, URZ ;  /* 0x0000040004087890 */ /* 0x000fd2000fffe0ff */
[----:B------:R2:W-:Y:S01]  /*2960*/  UTMASTG.2D [UR8], [UR12], desc[URZ] ;  /* 0x0000ff080c0073b5 */ /* 0x0005e20008009000 */
[----:B------:R0:W-:Y:S01]  /*2970*/  UTMACMDFLUSH ;  /* 0x00000000000079b7 */ /* 0x0001e20000000000 */
[----:B--2---:R-:W-:-:S04]  /*2980*/  DEPBAR.LE SB0, 0x1 ;  /* 0x000080400000791a */ /* 0x004fc80000000000 */
.L_x_36:
[----:B------:R-:W-:Y:S01]  /*2990*/  BAR.SYNC.DEFER_BLOCKING 0x2, 0x80 ;  /* 0x0082000000007b1d */ /* 0x000fe20000010000 */
[----:B------:R-:W-:Y:S01]  /*29a0*/  UIADD3 UR6, UPT, UPT, UR6, 0x1, URZ ;  /* 0x0000000106067890 */ /* 0x000fe2000fffe0ff */
[----:B------:R-:W-:Y:S01]  /*29b0*/  FMNMX3.NAN R5, |R5|, |R21|, R30, !PT ;  /* 0x4000001505057276 */ /* 0x000fe2000782021e */
[----:B------:R-:W-:Y:S01]  /*29c0*/  UIADD3 UR7, UPT, UPT, UR7, 0x20, URZ ;  /* 0x0000002007077890 */ /* 0x000fe2000fffe0ff */
[----:B------:R-:W-:Y:S01]  /*29d0*/  FMNMX.NAN R7, R38, R7, !PT ;  /* 0x0000000726077209 */ /* 0x000fe20007820000 */
[----:B------:R-:W-:Y:S01]  /*29e0*/  UISETP.NE.AND UP1, UPT, UR6, 0x8, UPT ;  /* 0x000000080600788c */ /* 0x000fe2000bf25270 */
[----:B------:R-:W-:Y:S01]  /*29f0*/  FMNMX3.NAN R4, |R4|, |R20|, R31, !PT ;  /* 0x4000001404047276 */ /* 0x000fe2000782021f */
[----:B------:R-:W-:Y:S01]  /*2a00*/  UIADD3 UR5, UPT, UPT, UR5, 0x1, URZ ;  /* 0x0000000105057890 */ /* 0x000fe2000fffe0ff */
[----:B------:R-:W-:Y:S01]  /*2a10*/  FMNMX.NAN R6, R39, R6, !PT ;  /* 0x0000000627067209 */ /* 0x000fe20007820000 */
[----:B------:R-:W-:Y:S01]  /*2a20*/  UIADD3 UR9, UPT, UPT, UR9, 0x20, URZ ;  /* 0x0000002009097890 */ /* 0x000fe2000fffe0ff */
[----:B------:R-:W-:-:S02]  /*2a30*/  FMNMX3.NAN R5, R5, R42, R7, !PT ;  /* 0x0000002a05057276 */ /* 0x000fc40007820007 */
[----:B------:R-:W-:-:S04]  /*2a40*/  FMNMX3.NAN R4, R4, R35, R6, !PT ;  /* 0x0000002304047276 */ /* 0x000fc80007820006 */
[----:B------:R-:W-:-:S04]  /*2a50*/  FMNMX3.NAN R5, R4, R5, RZ, !PT ;  /* 0x0000000504057276 */ /* 0x000fc800078200ff */
[----:B------:R-:W-:Y:S01]  /*2a60*/  FMNMX R2, R5, R2, !PT ;  /* 0x0000000205027209 */ /* 0x000fe20007800000 */
[----:B------:R-:W-:Y:S06]  /*2a70*/  BRA.U UP1, `(.L_x_37) ;  /* 0xfffffff901e47547 */ /* 0x000fec000b83ffff */
[----:B------:R-:W-:Y:S01]  /*2a80*/  CREDUX.MAX.S32 UR4, R2 ;  /* 0x00000000020472cc */ /* 0x000fe20000000200 */
[----:B------:R-:W-:Y:S01]  /*2a90*/  BSSY.RECONVERGENT B0, `(.L_x_38) ;  /* 0x000000c000007945 */ /* 0x000fe20003800200 */
[----:B------:R-:W-:-:S11]  /*2aa0*/  ISETP.NE.AND P0, PT, R0, RZ, PT ;  /* 0x000000ff0000720c */ /* 0x000fd60003f05270 */
[----:B------:R-:W-:-:S05]  /*2ab0*/  IMAD.U32 R2, RZ, RZ, UR4 ;  /* 0x00000004ff027e24 */ /* 0x000fca000f8e00ff */
[----:B------:R2:W-:Y:S01]  /*2ac0*/  @!P0 STS [UR21+0x38400], R2 ;  /* 0x03840002ff008988 */ /* 0x0005e20008000815 */
[----:B------:R-:W-:Y:S01]  /*2ad0*/  BAR.SYNC.DEFER_BLOCKING 0x2, 0x80 ;  /* 0x0082000000007b1d */ /* 0x000fe20000010000 */
[----:B------:R-:W-:-:S13]  /*2ae0*/  LOP3.LUT P0, RZ, R0, UR16, RZ, 0xfc, !PT ;  /* 0x0000001000ff7c12 */ /* 0x000fda000f80fcff */
[----:B------:R-:W-:Y:S05]  /*2af0*/  @P0 BRA `(.L_x_39) ;  /* 0x0000000000140947 */ /* 0x000fea0003800000 */
[----:B------:R-:W3:Y:S01]  /*2b00*/  LDS.128 R4, [UR18+0x38400] ;  /* 0x03840012ff047984 */ /* 0x000ee20008000c00 */
[----:B-1----:R-:W1:Y:S01]  /*2b10*/  LDC.64 R8, c[0x0][0x640] ;  /* 0x00019000ff087b82 */ /* 0x002e620000000a00 */
[----:B---3--:R-:W-:-:S04]  /*2b20*/  FMNMX3 R4, R4, RZ, R5, !PT ;  /* 0x000000ff04047276 */ /* 0x008fc80007800005 */
[----:B------:R-:W-:-:S05]  /*2b30*/  FMNMX3 R7, R4, R6, R7, !PT ;  /* 0x0000000604077276 */ /* 0x000fca0007800007 */
[----:B-1----:R3:W-:Y:S02]  /*2b40*/  REDG.E.MAX.S32.STRONG.GPU desc[UR24][R8.64], R7 ;  /* 0x000000070800798e */ /* 0x0027e4000d12e318 */
.L_x_39:
[----:B------:R-:W-:Y:S05]  /*2b50*/  BSYNC.RECONVERGENT B0 ;  /* 0x0000000000007941 */ /* 0x000fea0003800200 */
.L_x_38:
[----:B------:R-:W4:Y:S01]  /*2b60*/  LDCU.64 UR6, c[0x0][0x648] ;  /* 0x0000c900ff0677ac */ /* 0x000f220008000a00 */
[----:B------:R-:W-:Y:S01]  /*2b70*/  LOP3.LUT R3, R3, 0x1, RZ, 0x3c, !PT ;  /* 0x0000000103037812 */ /* 0x000fe200078e3cff */
[----:B------:R-:W5:Y:S01]  /*2b80*/  LDCU.U8 UR8, c[0x0][0x650] ;  /* 0x0000ca00ff0877ac */ /* 0x000f620008000000 */
[----:B------:R-:W-:Y:S01]  /*2b90*/  UIADD3 UR14, UPT, UPT, UR19, UR14, URZ ;  /* 0x0000000e130e7290 */ /* 0x000fe2000fffe0ff */
[----:B------:R-:W1:Y:S01]  /*2ba0*/  LDCU.U8 UR9, c[0x0][0x651] ;  /* 0x0000ca20ff0977ac */ /* 0x000e620008000000 */
[----:B------:R-:W2:Y:S02]  /*2bb0*/  LDCU.U8 UR26, c[0x0][0x65c] ;  /* 0x0000cb80ff1a77ac */ /* 0x000ea40008000000 */
[----:B----4-:R-:W-:Y:S01]  /*2bc0*/  UIMAD.WIDE.U32 UR4, UR14, UR7, URZ ;  /* 0x000000070e0472a5 */ /* 0x010fe2000f8e00ff */
[----:B------:R-:W4:Y:S03]  /*2bd0*/  LDCU.U8 UR10, c[0x0][0x65d] ;  /* 0x0000cba0ff0a77ac */ /* 0x000f260008000000 */
[----:B------:R-:W-:Y:S01]  /*2be0*/  UIADD3 UR4, UPT, UPT, UR14, -UR5, URZ ;  /* 0x800000050e047290 */ /* 0x000fe2000fffe0ff */
[----:B------:R-:W-:-:S03]  /*2bf0*/  ELECT P0, URZ, PT ;  /* 0x0000000000ff782f */ /* 0x000fc60003800000 */
[----:B-----5:R-:W-:Y:S01]  /*2c00*/  USHF.R.U32.HI UR4, URZ, UR8, UR4 ;  /* 0x00000008ff047299 */ /* 0x020fe20008011604 */
[----:B------:R-:W5:Y:S03]  /*2c10*/  LDCU UR8, c[0x0][0x658] ;  /* 0x0000cb00ff0877ac */ /* 0x000f660008000800 */
[----:B------:R-:W-:Y:S02]  /*2c20*/  UIADD3 UR4, UPT, UPT, UR5, UR4, URZ ;  /* 0x0000000405047290 */ /* 0x000fe4000fffe0ff */
[----:B------:R-:W-:Y:S02]  /*2c30*/  UISETP.GE.AND UP1, UPT, UR14, 0x100, UPT ;  /* 0x000001000e00788c */ /* 0x000fe4000bf26270 */
[----:B-1----:R-:W-:Y:S02]  /*2c40*/  USHF.R.U32.HI UR4, URZ, UR9, UR4 ;  /* 0x00000009ff047299 */ /* 0x002fe40008011604 */
[----:B--2---:R-:W-:Y:S01]  /*2c50*/  @P0 IMAD.MOV.U32 R2, RZ, RZ, 0x1 ;  /* 0x00000001ff020424 */ /* 0x004fe200078e00ff */
[----:B------:R-:W-:-:S02]  /*2c60*/  UIADD3 UR15, UPT, UPT, UR15, 0x1, URZ ;  /* 0x000000010f0f7890 */ /* 0x000fc4000fffe0ff */
[----:B------:R-:W-:Y:S01]  /*2c70*/  UIADD3 UR4, UPT, UPT, -UR4, URZ, URZ ;  /* 0x000000ff04047290 */ /* 0x000fe2000fffe1ff */
[----:B------:R2:W-:Y:S03]  /*2c80*/  @P0 SYNCS.ARRIVE.TRANS64.ART0 RZ, [UR17+0x48], R2 ;  /* 0x00004802ffff09a7 */ /* 0x0005e60008500011 */
[----:B------:R-:W-:-:S04]  /*2c90*/  UIMAD UR7, UR6, UR4, UR14 ;  /* 0x00000004060772a4 */ /* 0x000fc8000f8e020e */
[----:B-----5:R-:W-:Y:S01]  /*2ca0*/  UIMAD.WIDE.U32 UR4, UR7, UR8, URZ ;  /* 0x00000008070472a5 */ /* 0x020fe2000f8e00ff */
[----:B------:R-:W1:Y:S03]  /*2cb0*/  LDCU.64 UR8, c[0x0][0x660] ;  /* 0x0000cc00ff0877ac */ /* 0x000e660008000a00 */
[----:B------:R-:W-:-:S04]  /*2cc0*/  UIADD3 UR4, UPT, UPT, UR7, -UR5, URZ ;  /* 0x8000000507047290 */ /* 0x000fc8000fffe0ff */
[----:B------:R-:W-:-:S04]  /*2cd0*/  USHF.R.U32.HI UR4, URZ, UR26, UR4 ;  /* 0x0000001aff047299 */ /* 0x000fc80008011604 */
[----:B------:R-:W-:-:S04]  /*2ce0*/  UIADD3 UR4, UPT, UPT, UR5, UR4, URZ ;  /* 0x0000000405047290 */ /* 0x000fc8000fffe0ff */
[----:B----4-:R-:W-:Y:S01]  /*2cf0*/  USHF.R.U32.HI UR6, URZ, UR10, UR4 ;  /* 0x0000000aff067299 */ /* 0x010fe20008011604 */
[----:B------:R-:W4:Y:S03]  /*2d00*/  LDCU.U8 UR10, c[0x0][0x668] ;  /* 0x0000cd00ff0a77ac */ /* 0x000f260008000000 */
[----:B-1----:R-:W-:Y:S01]  /*2d10*/  UIMAD.WIDE.U32 UR4, UR6, UR9, URZ ;  /* 0x00000009060472a5 */ /* 0x002fe2000f8e00ff */
[----:B------:R-:W1:Y:S06]  /*2d20*/  LDCU UR9, c[0x0][0x654] ;  /* 0x0000ca80ff0977ac */ /* 0x000e6c0008000800 */
[----:B------:R-:W-:-:S02]  /*2d30*/  UMOV UR4, UR5 ;  /* 0x0000000500047c82 */ /* 0x000fc40008000000 */
[----:B------:R-:W-:-:S04]  /*2d40*/  UIADD3 UR5, UPT, UPT, UR6, -UR4, URZ ;  /* 0x8000000406057290 */ /* 0x000fc8000fffe0ff */
[----:B----4-:R-:W-:Y:S01]  /*2d50*/  USHF.R.U32.HI UR5, URZ, UR10, UR5 ;  /* 0x0000000aff057299 */ /* 0x010fe20008011605 */
[----:B------:R-:W4:Y:S03]  /*2d60*/  LDCU.U8 UR10, c[0x0][0x669] ;  /* 0x0000cd20ff0a77ac */ /* 0x000f260008000000 */
[----:B------:R-:W-:-:S04]  /*2d70*/  UIADD3 UR4, UPT, UPT, UR4, UR5, URZ ;  /* 0x0000000504047290 */ /* 0x000fc8000fffe0ff */
[----:B----4-:R-:W-:Y:S02]  /*2d80*/  USHF.R.U32.HI UR4, URZ, UR10, UR4 ;  /* 0x0000000aff047299 */ /* 0x010fe40008011604 */
[----:B------:R-:W-:Y:S02]  /*2d90*/  UIADD3 UR10, UPT, UPT, -UR6, URZ, URZ ;  /* 0x000000ff060a7290 */ /* 0x000fe4000fffe1ff */
[----:B------:R-:W-:Y:S02]  /*2da0*/  UIADD3 UR4, UPT, UPT, -UR4, URZ, URZ ;  /* 0x000000ff04047290 */ /* 0x000fe4000fffe1ff */
[----:B-1----:R-:W-:Y:S02]  /*2db0*/  UIMAD UR10, UR9, UR10, UR7 ;  /* 0x0000000a090a72a4 */ /* 0x002fe4000f8e0207 */
[----:B------:R-:W-:Y:S01]  /*2dc0*/  UIMAD UR4, UR8, UR4, UR6 ;  /* 0x00000004080472a4 */ /* 0x000fe2000f8e0206 */
[----:B--2---:R-:W-:Y:S11]  /*2dd0*/  BRA.U !UP1, `(.L_x_40) ;  /* 0xfffffff509dc7547 */ /* 0x004ff6000b83ffff */
.L_x_34:
[----:B------:R-:W-:Y:S08]  /*2de0*/  BAR.SYNC.DEFER_BLOCKING 0x2, 0x80 ;  /* 0x0082000000007b1d */ /* 0x000ff00000010000 */
[----:B------:R-:W2:Y:S01]  /*2df0*/  S2UR UR8, SR_CgaCtaId ;  /* 0x00000000000879c3 */ /* 0x000ea20000008800 */
[----:B------:R-:W-:Y:S01]  /*2e00*/  UMOV UR6, 0xffff ;  /* 0x0000ffff00067882 */ /* 0x000fe20000000000 */
[----:B------:R-:W-:Y:S01]  /*2e10*/  UMOV UR9, 0x1 ;  /* 0x0000000100097882 */ /* 0x000fe20000000000 */
[----:B------:R-:W-:Y:S01]  /*2e20*/  NOP ;  /* 0x0000000000007918 */ /* 0x000fe20000000000 */
[----:B------:R-:W-:-:S02]  /*2e30*/  UMOV UR4, 0x50 ;  /* 0x0000005000047882 */ /* 0x000fc40000000000 */
[----:B--2---:R-:W-:Y:S02]  /*2e40*/  ULEA UR8, UR8, UR4, 0x18 ;  /* 0x0000000408087291 */ /* 0x004fe4000f8ec0ff */
[----:B------:R-:W-:-:S04]  /*2e50*/  ULOP3.LUT UR4, UR23, 0xffff, URZ, 0xc0, !UPT ;  /* 0x0000ffff17047892 */ /* 0x000fc8000f8ec0ff */
[----:B------:R-:W-:-:S03]  /*2e60*/  USHF.R.U32.HI UR4, URZ, 0x5, UR4 ;  /* 0x00000005ff047899 */ /* 0x000fc60008011604 */
[----:B------:R-:W2:Y:S01]  /*2e70*/  LDS R0, [UR8] ;  /* 0x00000008ff007984 */ /* 0x000ea20008000800 */
[----:B------:R-:W-:Y:S02]  /*2e80*/  UIADD3 UR5, UPT, UPT, UR4, 0x10, URZ ;  /* 0x0000001004057890 */ /* 0x000fe4000fffe0ff */
[----:B------:R-:W-:Y:S02]  /*2e90*/  USHF.L.U32 UR6, UR6, UR4, URZ ;  /* 0x0000000406067299 */ /* 0x000fe400080006ff */
[----:B------:R-:W-:-:S04]  /*2ea0*/  USHF.L.U32 UR4, UR9, UR5, URZ ;  /* 0x0000000509047299 */ /* 0x000fc800080006ff */
[----:B------:R-:W-:-:S04]  /*2eb0*/  ULOP3.LUT UR4, UR4, UR6, URZ, 0xfc, !UPT ;  /* 0x0000000604047292 */ /* 0x000fc8000f8efcff */
[----:B------:R-:W-:Y:S01]  /*2ec0*/  ULOP3.LUT UR6, UR4, 0xffff, URZ, 0xc0, !UPT ;  /* 0x0000ffff04067892 */ /* 0x000fe2000f8ec0ff */
[----:B--2---:R-:W-:-:S13]  /*2ed0*/  R2UR UR7, R0 ;  /* 0x00000000000772ca */ /* 0x004fda00000e0000 */
[----:B------:R-:W-:-:S04]  /*2ee0*/  ULOP3.LUT UR5, UR4, 0xffff, UR7, 0x80, !UPT ;  /* 0x0000ffff04057892 */ /* 0x000fc8000f8e8007 */
[----:B------:R-:W-:-:S09]  /*2ef0*/  UISETP.NE.AND UP0, UPT, UR5, UR6, UPT ;  /* 0x000000060500728c */ /* 0x000fd2000bf05270 */
[----:B------:R-:W-:Y:S05]  /*2f00*/  BRA.U UP0, `(.L_x_41) ;  /* 0x00000001004c7547 */ /* 0x000fea000b800000 */
[----:B------:R-:W-:Y:S02]  /*2f10*/  USHF.R.U32.HI UR5, URZ, 0x10, UR4 ;  /* 0x00000010ff057899 */ /* 0x000fe40008011604 */
[----:B------:R-:W-:-:S04]  /*2f20*/  USHF.R.U32.HI UR6, URZ, 0x10, UR7 ;  /* 0x00000010ff067899 */ /* 0x000fc80008011607 */
[----:B------:R-:W-:-:S04]  /*2f30*/  ULOP3.LUT UR6, UR6, UR5, URZ, 0xc0, !UPT ;  /* 0x0000000506067292 */ /* 0x000fc8000f8ec0ff */
[----:B------:R-:W-:-:S09]  /*2f40*/  UISETP.NE.AND UP0, UPT, UR6, UR5, UPT ;  /* 0x000000050600728c */ /* 0x000fd2000bf05270 */
[----:B------:R-:W-:Y:S05]  /*2f50*/  BRA.U UP0, `(.L_x_42) ;  /* 0x00000001002c7547 */ /* 0x000fea000b800000 */
[----:B-1----:R-:W1:Y:S01]  /*2f60*/  S2R R2, SR_LANEID ;  /* 0x0000000000027919 */ /* 0x002e620000000000 */
[----:B------:R-:W-:-:S03]  /*2f70*/  ULOP3.LUT UR5, URZ, UR4, URZ, 0x33, !UPT ;  /* 0x00000004ff057292 */ /* 0x000fc6000f8e33ff */
[----:B------:R-:W-:Y:S02]  /*2f80*/  VOTEU.ANY UR4, UPT, PT ;  /* 0x0000000000047886 */ /* 0x000fe400038e0100 */
[----:B------:R-:W-:Y:S01]  /*2f90*/  UFLO.U32 UR4, UR4 ;  /* 0x00000004000472bd */ /* 0x000fe200080e0000 */
[----:B------:R-:W-:-:S04]  /*2fa0*/  IMAD.U32 R0, RZ, RZ, UR5 ;  /* 0x00000005ff007e24 */ /* 0x000fc8000f8e00ff */
[----:B------:R-:W2:Y:S02]  /*2fb0*/  REDUX UR6, R0 ;  /* 0x00000000000673c4 */ /* 0x000ea40000000000 */
[----:B------:R4:W-:Y:S01]  /*2fc0*/  UTCATOMSWS.AND URZ, UR5 ;  /* 0x0000000500ff79e3 */ /* 0x0009e20008000000 */
[----:B-1----:R-:W-:Y:S02]  /*2fd0*/  ISETP.EQ.U32.AND P0, PT, R2, UR4, PT ;  /* 0x0000000402007c0c */ /* 0x002fe4000bf02070 */
[----:B--2---:R-:W-:-:S11]  /*2fe0*/  MOV R2, UR6 ;  /* 0x0000000600027c02 */ /* 0x004fd60008000f00 */
[----:B------:R4:W-:Y:S01]  /*2ff0*/  @P0 ATOMS.AND RZ, [UR8], R2 ;  /* 0x00000002ffff098c */ /* 0x0009e2000a800008 */
[----:B------:R-:W-:Y:S05]  /*3000*/  BRA `(.L_x_43) ;  /* 0x0000000000147947 */ /* 0x000fea0003800000 */
.L_x_42:
[----:B-1----:R-:W-:Y:S02]  /*3010*/  MOV R2, 0x3030 ;  /* 0x0000303000027802 */ /* 0x002fe40000000f00 */
[----:B---3--:R-:W-:Y:S05]  /*3020*/  CALL.REL.NOINC `($__internal_0_$__cuda_sm10x_tcgen05_guardrail_trap_col_being_dealloced_not_returned_by_alloc) ;  /* 0x0000000000cc7944 */ /* 0x008fea0003c00000 */
[----:B------:R-:W-:Y:S05]  /*3030*/  BRA `(.L_x_43) ;  /* 0x0000000000087947 */ /* 0x000fea0003800000 */
.L_x_41:
[----:B-1----:R-:W-:Y:S02]  /*3040*/  MOV R2, 0x3060 ;  /* 0x0000306000027802 */ /* 0x002fe40000000f00 */
[----:B---3--:R-:W-:Y:S05]  /*3050*/  CALL.REL.NOINC `($__internal_2_$__cuda_sm10x_tcgen05_guardrail_trap_unallocated_columns_being_dealloced) ;  /* 0x0000000000d87944 */ /* 0x008fea0003c00000 */
.L_x_43:
[----:B------:R-:W-:Y:S01]  /*3060*/  NOP ;  /* 0x0000000000007918 */ /* 0x000fe20000000000 */
[----:B------:R-:W-:-:S04]  /*3070*/  DEPBAR.LE SB0, 0x0 ;  /* 0x000080000000791a */ /* 0x000fc80000000000 */
[----:B----4-:R-:W-:Y:S05]  /*3080*/  EXIT ;  /* 0x000000000000794d */ /* 0x010fea0003800000 */
.L_x_17:
[----:B------:R-:W-:Y:S02]  /*3090*/  MOV R6, UR8 ;  /* 0x0000000800067c02 */ /* 0x000fe40008000f00 */
[----:B------:R-:W-:Y:S02]  /*30a0*/  MOV R7, UR8 ;  /* 0x0000000800077c02 */ /* 0x000fe40008000f00 */
[----:B------:R-:W-:-:S07]  /*30b0*/  MOV R0, UR25 ;  /* 0x0000001900007c02 */ /* 0x000fce0008000f00 */
.L_x_44:
[----:B-1----:R1:W2:Y:S02]  /*30c0*/  SYNCS.PHASECHK.TRANS64.TRYWAIT P0, [R0+URZ+0x20], R7 ;  /* 0x00002007000075a7 */ /* 0x0022a400080011ff */
[----:B--2---:R-:W-:Y:S05]  /*30d0*/  @!P0 NANOSLEEP.SYNCS 0x989680 ;  /* 0x009896800000895d */ /* 0x004fea0003900000 */
[----:B------:R-:W2:Y:S02]  /*30e0*/  @!P0 SYNCS.PHASECHK.TRANS64 P0, [R0+URZ+0x20], R7 ;  /* 0x00002007000085a7 */ /* 0x000ea400080010ff */
[----:B--2---:R-:W-:Y:S05]  /*30f0*/  @!P0 BRA `(.L_x_44) ;  /* 0xfffffffc00f08947 */ /* 0x004fea000383ffff */
[----:B------:R-:W-:Y:S05]  /*3100*/  BRA `(.L_x_16) ;  /* 0xffffffd800e87947 */ /* 0x000fea000383ffff */
.L_x_20:
[----:B------:R-:W-:Y:S02]  /*3110*/  MOV R6, UR5 ;  /* 0x0000000500067c02 */ /* 0x000fe40008000f00 */
[----:B------:R-:W-:Y:S02]  /*3120*/  MOV R7, UR5 ;  /* 0x0000000500077c02 */ /* 0x000fe40008000f00 */
[----:B------:R-:W-:-:S07]  /*3130*/  MOV R0, UR4 ;  /* 0x0000000400007c02 */ /* 0x000fce0008000f00 */
.L_x_45:
[----:B-1----:R1:W2:Y:S02]  /*3140*/  SYNCS.PHASECHK.TRANS64.TRYWAIT P0, [R0+URZ+0x20], R7 ;  /* 0x00002007000075a7 */ /* 0x0022a400080011ff */
[----:B--2---:R-:W-:Y:S05]  /*3150*/  @!P0 NANOSLEEP.SYNCS 0x989680 ;  /* 0x009896800000895d */ /* 0x004fea0003900000 */
[----:B------:R-:W2:Y:S02]  /*3160*/  @!P0 SYNCS.PHASECHK.TRANS64 P0, [R0+URZ+0x20], R7 ;  /* 0x00002007000085a7 */ /* 0x000ea400080010ff */
[----:B--2---:R-:W-:Y:S05]  /*3170*/  @!P0 BRA `(.L_x_45) ;  /* 0xfffffffc00f08947 */ /* 0x004fea000383ffff */
[----:B------:R-:W-:Y:S05]  /*3180*/  BRA `(.L_x_46) ;  /* 0xffffffe000007947 */ /* 0x000fea000383ffff */
.L_x_23:
[----:B------:R-:W-:Y:S02]  /*3190*/  MOV R0, UR49 ;  /* 0x0000003100007c02 */ /* 0x000fe40008000f00 */
[-C--:B------:R-:W-:Y:S02]  /*31a0*/  MOV R6, R2.reuse ;  /* 0x0000000200067202 */ /* 0x080fe40000000f00 */
[----:B------:R-:W-:-:S07]  /*31b0*/  MOV R7, R2 ;  /* 0x0000000200077202 */ /* 0x000fce0000000f00 */
.L_x_47:
[----:B-1----:R1:W2:Y:S02]  /*31c0*/  SYNCS.PHASECHK.TRANS64.TRYWAIT P0, [R0+URZ+0x48], R7 ;  /* 0x00004807000075a7 */ /* 0x0022a400080011ff */
[----:B--2---:R-:W-:Y:S05]  /*31d0*/  @!P0 NANOSLEEP.SYNCS 0x989680 ;  /* 0x009896800000895d */ /* 0x004fea0003900000 */
[----:B------:R-:W2:Y:S02]  /*31e0*/  @!P0 SYNCS.PHASECHK.TRANS64 P0, [R0+URZ+0x48], R7 ;  /* 0x00004807000085a7 */ /* 0x000ea400080010ff */
[----:B--2---:R-:W-:Y:S05]  /*31f0*/  @!P0 BRA `(.L_x_47) ;  /* 0xfffffffc00f08947 */ /* 0x004fea000383ffff */
[----:B------:R-:W-:Y:S05]  /*3200*/  BRA `(.L_x_48) ;  /* 0xffffffe400447947 */ /* 0x000fea000383ffff */
.L_x_25:
[----:B------:R-:W-:Y:S02]  /*3210*/  MOV R6, UR35 ;  /* 0x0000002300067c02 */ /* 0x000fe40008000f00 */
[----:B------:R-:W-:Y:S02]  /*3220*/  MOV R7, UR35 ;  /* 0x0000002300077c02 */ /* 0x000fe40008000f00 */
[----:B------:R-:W-:Y:S07]  /*3230*/  MOV R0, UR34 ;  /* 0x0000002200007c02 */ /* 0x000fee0008000f00 */
.L_x_49:
[----:B-1----:R1:W2:Y:S02]  /*3240*/  SYNCS.PHASECHK.TRANS64.TRYWAIT P1, [R0+URZ], R7 ;  /* 0x00000007000075a7 */ /* 0x0022a400080211ff */
[----:B--2---:R-:W-:Y:S05]  /*3250*/  @!P1 NANOSLEEP.SYNCS 0x989680 ;  /* 0x009896800000995d */ /* 0x004fea0003900000 */
[----:B------:R-:W2:Y:S02]  /*3260*/  @!P1 SYNCS.PHASECHK.TRANS64 P1, [R0+URZ], R7 ;  /* 0x00000007000095a7 */ /* 0x000ea400080210ff */
[----:B--2---:R-:W-:Y:S05]  /*3270*/  @!P1 BRA `(.L_x_49) ;  /* 0xfffffffc00f09947 */ /* 0x004fea000383ffff */
[----:B------:R-:W-:Y:S05]  /*3280*/  BRA `(.L_x_24) ;  /* 0xffffffe400e07947 */ /* 0x000fea000383ffff */
.L_x_28:
[----:B------:R-:W-:-:S07]  /*3290*/  MOV R7, R6 ;  /* 0x0000000600077202 */ /* 0x000fce0000000f00 */
.L_x_50:
[----:B--2---:R2:W3:Y:S02]  /*32a0*/  SYNCS.PHASECHK.TRANS64.TRYWAIT P0, [R9+URZ+0x48], R7 ;  /* 0x00004807090075a7 */ /* 0x0044e400080011ff */
[----:B---3--:R-:W-:Y:S05]  /*32b0*/  @!P0 NANOSLEEP.SYNCS 0x989680 ;  /* 0x009896800000895d */ /* 0x008fea0003900000 */
[----:B------:R-:W3:Y:S02]  /*32c0*/  @!P0 SYNCS.PHASECHK.TRANS64 P0, [R9+URZ+0x48], R7 ;  /* 0x00004807090085a7 */ /* 0x000ee400080010ff */
[----:B---3--:R-:W-:Y:S05]  /*32d0*/  @!P0 BRA `(.L_x_50) ;  /* 0xfffffffc00f08947 */ /* 0x008fea000383ffff */
[----:B------:R-:W-:Y:S05]  /*32e0*/  BRA `(.L_x_21) ;  /* 0xffffffe800887947 */ /* 0x000fea000383ffff */
.L_x_35:
[-C--:B------:R-:W-:Y:S02]  /*32f0*/  MOV R6, R4.reuse ;  /* 0x0000000400067202 */ /* 0x080fe40000000f00 */
[----:B------:R-:W-:-:S07]  /*3300*/  MOV R7, R4 ;  /* 0x0000000400077202 */ /* 0x000fce0000000f00 */
.L_x_51:
[----:B-1----:R1:W2:Y:S02]  /*3310*/  SYNCS.PHASECHK.TRANS64.TRYWAIT P0, [R5+URZ+0x40], R7 ;  /* 0x00004007050075a7 */ /* 0x0022a400080011ff */
[----:B--2---:R-:W-:Y:S05]  /*3320*/  @!P0 NANOSLEEP.SYNCS 0x989680 ;  /* 0x009896800000895d */ /* 0x004fea0003900000 */
[----:B------:R-:W2:Y:S02]  /*3330*/  @!P0 SYNCS.PHASECHK.TRANS64 P0, [R5+URZ+0x40], R7 ;  /* 0x00004007050085a7 */ /* 0x000ea400080010ff */
[----:B--2---:R-:W-:Y:S05]  /*3340*/  @!P0 BRA `(.L_x_51) ;  /* 0xfffffffc00f08947 */ /* 0x004fea000383ffff */
[----:B------:R-:W-:Y:S05]  /*3350*/  BRA `(.L_x_52) ;  /* 0xfffffff000a07947 */ /* 0x000fea000383ffff */
        .weak           $__internal_0_$__cuda_sm10x_tcgen05_guardrail_trap_col_being_dealloced_not_returned_by_alloc
        .type           $__internal_0_$__cuda_sm10x_tcgen05_guardrail_trap_col_being_dealloced_not_returned_by_alloc,@function
        .size           $__internal_0_$__cuda_sm10x_tcgen05_guardrail_trap_col_being_dealloced_not_returned_by_alloc,($__internal_1_$__cuda_sm10x_tcgen05_guardrail_trap_phase_invalid_during_alloc - $__internal_0_$__cuda_sm10x_tcgen05_guardrail_trap_col_being_dealloced_not_returned_by_alloc)
$__internal_0_$__cuda_sm10x_tcgen05_guardrail_trap_col_being_dealloced_not_returned_by_alloc:
[----:B------:R-:W-:Y:S05]  /*3360*/  BPT.TRAP 0x1 ;  /* 0x000000040000795c */ /* 0x000fea0000300000 */
[----:B------:R-:W-:-:S04]  /*3370*/  HFMA2 R3, -RZ, RZ, 0, 0 ;  /* 0x00000000ff037431 */ /* 0x000fc800000001ff */
[----:B------:R-:W-:Y:S05]  /*3380*/  RET.REL.NODEC R2 `(kernel_cutlass_kernel_cudnngemm_amaxdense_blockscaled_gemm_persistent_amaxSm100BlockScaledPersistentDenseGemmKernel_object_at__TiledMMA_ThrLayoutVMNK11110000_PermutationMNK____MMAAtom_Thr_0) ;  /* 0xffffffcc021c7950 */ /* 0x000fea0003c3ffff */
        .weak           $__internal_1_$__cuda_sm10x_tcgen05_guardrail_trap_phase_invalid_during_alloc
        .type           $__internal_1_$__cuda_sm10x_tcgen05_guardrail_trap_phase_invalid_during_alloc,@function
        .size           $__internal_1_$__cuda_sm10x_tcgen05_guardrail_trap_phase_invalid_during_alloc,($__internal_2_$__cuda_sm10x_tcgen05_guardrail_trap_unallocated_columns_being_dealloced - $__internal_1_$__cuda_sm10x_tcgen05_guardrail_trap_phase_invalid_during_alloc)
$__internal_1_$__cuda_sm10x_tcgen05_guardrail_trap_phase_invalid_during_alloc:
[----:B------:R-:W-:Y:S05]  /*3390*/  BPT.TRAP 0x1 ;  /* 0x000000040000795c */ /* 0x000fea0000300000 */
[----:B------:R-:W-:-:S04]  /*33a0*/  MOV R5, 0x0 ;  /* 0x0000000000057802 */ /* 0x000fc80000000f00 */
[----:B------:R-:W-:Y:S05]  /*33b0*/  RET.REL.NODEC R4 `(kernel_cutlass_kernel_cudnngemm_amaxdense_blockscaled_gemm_persistent_amaxSm100BlockScaledPersistentDenseGemmKernel_object_at__TiledMMA_ThrLayoutVMNK11110000_PermutationMNK____MMAAtom_Thr_0) ;  /* 0xffffffcc04107950 */ /* 0x000fea0003c3ffff */
        .weak           $__internal_2_$__cuda_sm10x_tcgen05_guardrail_trap_unallocated_columns_being_dealloced
        .type           $__internal_2_$__cuda_sm10x_tcgen05_guardrail_trap_unallocated_columns_being_dealloced,@function
        .size           $__internal_2_$__cuda_sm10x_tcgen05_guardrail_trap_unallocated_columns_being_dealloced,(.L_x_56 - $__internal_2_$__cuda_sm10x_tcgen05_guardrail_trap_unallocated_columns_being_dealloced)
$__internal_2_$__cuda_sm10x_tcgen05_guardrail_trap_unallocated_columns_being_dealloced:
[----:B------:R-:W-:Y:S05]  /*33c0*/  BPT.TRAP 0x1 ;  /* 0x000000040000795c */ /* 0x000fea0000300000 */
[----:B------:R-:W-:-:S04]  /*33d0*/  HFMA2 R3, -RZ, RZ, 0, 0 ;  /* 0x00000000ff037431 */ /* 0x000fc800000001ff */
[----:B------:R-:W-:Y:S05]  /*33e0*/  RET.REL.NODEC R2 `(kernel_cutlass_kernel_cudnngemm_amaxdense_blockscaled_gemm_persistent_amaxSm100BlockScaledPersistentDenseGemmKernel_object_at__TiledMMA_ThrLayoutVMNK11110000_PermutationMNK____MMAAtom_Thr_0) ;  /* 0xffffffcc02047950 */ /* 0x000fea0003c3ffff */
.L_x_53:
[----:B------:R-:W-:-:S00]  /*33f0*/  BRA `(.L_x_53) ;  /* 0xfffffffc00fc7947 */ /* 0x000fc0000383ffff */
[----:B------:R-:W-:-:S00]  /*3400*/  NOP ;  /* 0x0000000000007918 */ /* 0x000fc00000000000 */
[----:B------:R-:W-:-:S00]  /*3410*/  NOP ;  /* 0x0000000000007918 */ /* 0x000fc00000000000 */
[----:B------:R-:W-:-:S00]  /*3420*/  NOP ;  /* 0x0000000000007918 */ /* 0x000fc00000000000 */
[----:B------:R-:W-:-:S00]  /*3430*/  NOP ;  /* 0x0000000000007918 */ /* 0x000fc00000000000 */
[----:B------:R-:W-:-:S00]  /*3440*/  NOP ;  /* 0x0000000000007918 */ /* 0x000fc00000000000 */
[----:B------:R-:W-:-:S00]  /*3450*/  NOP ;  /* 0x0000000000007918 */ /* 0x000fc00000000000 */
[----:B------:R-:W-:-:S00]  /*3460*/  NOP ;  /* 0x0000000000007918 */ /* 0x000fc00000000000 */
[----:B------:R-:W-:-:S00]  /*3470*/  NOP ;  /* 0x0000000000007918 */ /* 0x000fc00000000000 */
.L_x_56:


//--------------------- .nv.shared.kernel_cutlass_kernel_cudnngemm_amaxdense_blockscaled_gemm_persistent_amaxSm100BlockScaledPersistentDenseGemmKernel_object_at__TiledMMA_ThrLayoutVMNK11110000_PermutationMNK____MMAAtom_Thr_0 --------------------------
	.section	.nv.shared.kernel_cutlass_kernel_cudnngemm_amaxdense_blockscaled_gemm_persistent_amaxSm100BlockScaledPersistentDenseGemmKernel_object_at__TiledMMA_ThrLayoutVMNK11110000_PermutationMNK____MMAAtom_Thr_0,"aw",@nobits
	.sectionflags	@""
	.align	1024
	.zero		1024


//--------------------- .nv.shared.reserved.0     --------------------------
	.section	.nv.shared.reserved.0,"aw",@nobits
	.align	8
	.weak		__nv_reservedSMEM_offset_0_alias
	.size		__nv_reservedSMEM_offset_0_alias, 0, 64
	.other		__nv_reservedSMEM_offset_0_alias,@"STO_CUDA_RESERVED_SHARED STV_DEFAULT"
__nv_reservedSMEM_offset_0_alias:
	.zero		0
.nv.shared.reserved.0:
	.zero		64
	.weak		__nv_reservedSMEM_allocation_phase
	.type		__nv_reservedSMEM_allocation_phase,@object
	.size		__nv_reservedSMEM_allocation_phase,(.L_0 - __nv_reservedSMEM_allocation_phase)
__nv_reservedSMEM_allocation_phase:
	.zero		1
.L_0:
	.zero		7
	.weak		__nv_reservedSMEM_devtool_atexit_pc
	.type		__nv_reservedSMEM_devtool_atexit_pc,@object
	.size		__nv_reservedSMEM_devtool_atexit_pc,(__nv_reservedSMEM_allocation_mask - __nv_reservedSMEM_devtool_atexit_pc)
__nv_reservedSMEM_devtool_atexit_pc:
	.zero		8
	.weak		__nv_reservedSMEM_allocation_mask
	.type		__nv_reservedSMEM_allocation_mask,@object
	.size		__nv_reservedSMEM_allocation_mask,(.L_2 - __nv_reservedSMEM_allocation_mask)
__nv_reservedSMEM_allocation_mask:
	.zero		4
.L_2:


//--------------------- .nv.constant0.kernel_cutlass_kernel_cudnngemm_amaxdense_blockscaled_gemm_persistent_amaxSm100BlockScaledPersistentDenseGemmKernel_object_at__TiledMMA_ThrLayoutVMNK11110000_PermutationMNK____MMAAtom_Thr_0 --------------------------
	.section	.nv.constant0.kernel_cutlass_kernel_cudnngemm_amaxdense_blockscaled_gemm_persistent_amaxSm100BlockScaledPersistentDenseGemmKernel_object_at__TiledMMA_ThrLayoutVMNK11110000_PermutationMNK____MMAAtom_Thr_0,"a",@progbits
	.sectionflags	@""
	.align	4
.nv.constant0.kernel_cutlass_kernel_cudnngemm_amaxdense_blockscaled_gemm_persistent_amaxSm100BlockScaledPersistentDenseGemmKernel_object_at__TiledMMA_ThrLayoutVMNK11110000_PermutationMNK____MMAAtom_Thr_0:
	.zero		1644


//--------------------- SYMBOLS --------------------------

	.type		.nv.reservedSmem.offset0,@object
	.size		.nv.reservedSmem.offset0,0x4
	.type		.nv.reservedSmem.cap,@object
	.size		.nv.reservedSmem.cap,0x4
